	.target	sm_100a

	.elftype	@"ET_EXEC"


//--------------------- .note.nv.tkinfo           --------------------------
	.section	.note.nv.tkinfo,"",@"SHT_NOTE"
	.sectionflags	@"SHF_NOTE_NV_TKINFO"
	.tkinfo
        /*0018*/ 	.word	0x00000002
        /*0030*/ 	.string	""
        /*0030*/ 	.string	"ptxas"
        /*0030*/ 	.string	"Cuda compilation tools, release 13.0, V13.0.88"
        /*0030*/ 	.string	"Build cuda_13.0.r13.0/compiler.36424714_0"
        /*0030*/ 	.string	"-arch sm_100a -m 64 "



//--------------------- .note.nv.cuinfo           --------------------------
	.section	.note.nv.cuinfo,"",@"SHT_NOTE"
	.sectionflags	@"SHF_NOTE_NV_CUINFO"
        /*0018*/ 	.short	0x0002
        /*001a*/ 	.short	0x0064
        /*001c*/ 	.short	0x0082
	.zero		2


//--------------------- .nv.info                  --------------------------
	.section	.nv.info,"",@"SHT_CUDA_INFO"
	.align	4


	//----- nvinfo : EIATTR_REGCOUNT
	.align		4
        /*0000*/ 	.byte	0x04, 0x2f
        /*0002*/ 	.short	(.L_19 - .L_18)
	.align		4
.L_18:
        /*0004*/ 	.word	index@(_ZN7cutlass13device_kernelINS_4gemm6kernel13GemmUniversalIN4cute5tupleIJiiiiEEENS1_10collective13CollectiveMmaINS1_35MainloopSm100TmaUmmaWarpSpecializedILi26ELi2ELi4ENS5_IJNS4_1CILi2EEENSA_ILi4EEENSA_ILi1EEEEEEEENS5_IJNSA_ILi128EEESG_NSA_ILi64EEEEEEaNS5_IJlSD_lEEEaSJ_NS4_8TiledMMAINS4_8MMA_AtomIJNS4_21SM100_MMA_S8_2x1SM_SSIaaiLi128ELi128ELNS4_4UMMA5MajorE0ELSO_0ELNSN_8SaturateE0EEEEEENS4_6LayoutINS5_IJSD_SD_SD_EEENS5_IJNSA_ILi0EEESU_SU_EEEEENS5_IJNS4_10UnderscoreESX_SX_EEEEENS4_28SM100_TMA_2SM_LOAD_MULTICASTENS4_14ComposedLayoutINS4_7SwizzleILi2ELi4ELi3EEENS4_18smem_ptr_flag_bitsILi8EEENSS_INS5_IJNSA_ILi8EEESH_EEENS5_IJSH_SD_EEEEEEEvNS4_8identityENS4_18SM100_TMA_2SM_LOADES1A_vS1B_EENS_8epilogue10collective18CollectiveEpilogueINS1E_23Sm100TmaWarpSpecializedILi2ELi2ELi32ELb0ELb0EEEJNS5_IJSH_SG_SH_EEENS5_IJNSS_ISH_SD_EENSS_INS5_IJNSA_ILi32EEESB_EEENS5_IJSD_SH_EEEEEEEEaSJ_aSJ_NS1E_6fusion15FusionCallbacksIS1I_NS1Q_17LinearCombinationIaiaiLNS_15FloatRoundStyleE2EEES1J_S1P_JEEENS4_5SM1004TMEM4LOAD26SM100_TMEM_LOAD_32dp32b32xENS4_13SM90_TMA_LOADENS11_INS12_ILi1ELi4ELi3EEES15_NSS_INS5_IJS16_S1L_EEENS5_IJS1L_SD_EEEEEEENS4_39AutoVectorizingCopyWithAssumedAlignmentILi128EEENS4_14SM90_TMA_STOREES25_S27_S27_EEEvvEEEEvNT_6ParamsE)
        /*0008*/ 	.word	0x0000005d


	//----- nvinfo : EIATTR_FRAME_SIZE
	.align		4
.L_19:
        /*000c*/ 	.byte	0x04, 0x11
        /*000e*/ 	.short	(.L_21 - .L_20)
	.align		4
.L_20:
        /*0010*/ 	.word	index@($__internal_2_$__cuda_sm10x_tcgen05_guardrail_trap_unallocated_columns_being_dealloced)
        /*0014*/ 	.word	0x00000000


	//----- nvinfo : EIATTR_FRAME_SIZE
	.align		4
.L_21:
        /*0018*/ 	.byte	0x04, 0x11
        /*001a*/ 	.short	(.L_23 - .L_22)
	.align		4
.L_22:
        /*001c*/ 	.word	index@($__internal_1_$__cuda_sm10x_tcgen05_guardrail_trap_phase_invalid_during_alloc)
        /*0020*/ 	.word	0x00000000


	//----- nvinfo : EIATTR_FRAME_SIZE
	.align		4
.L_23:
        /*0024*/ 	.byte	0x04, 0x11
        /*0026*/ 	.short	(.L_25 - .L_24)
	.align		4
.L_24:
        /*0028*/ 	.word	index@($__internal_0_$__cuda_sm10x_tcgen05_guardrail_trap_col_being_dealloced_not_returned_by_alloc)
        /*002c*/ 	.word	0x00000000


	//----- nvinfo : EIATTR_FRAME_SIZE
	.align		4
.L_25:
        /*0030*/ 	.byte	0x04, 0x11
        /*0032*/ 	.short	(.L_27 - .L_26)
	.align		4
.L_26:
        /*0034*/ 	.word	index@(_ZN7cutlass13device_kernelINS_4gemm6kernel13GemmUniversalIN4cute5tupleIJiiiiEEENS1_10collective13CollectiveMmaINS1_35MainloopSm100TmaUmmaWarpSpecializedILi26ELi2ELi4ENS5_IJNS4_1CILi2EEENSA_ILi4EEENSA_ILi1EEEEEEEENS5_IJNSA_ILi128EEESG_NSA_ILi64EEEEEEaNS5_IJlSD_lEEEaSJ_NS4_8TiledMMAINS4_8MMA_AtomIJNS4_21SM100_MMA_S8_2x1SM_SSIaaiLi128ELi128ELNS4_4UMMA5MajorE0ELSO_0ELNSN_8SaturateE0EEEEEENS4_6LayoutINS5_IJSD_SD_SD_EEENS5_IJNSA_ILi0EEESU_SU_EEEEENS5_IJNS4_10UnderscoreESX_SX_EEEEENS4_28SM100_TMA_2SM_LOAD_MULTICASTENS4_14ComposedLayoutINS4_7SwizzleILi2ELi4ELi3EEENS4_18smem_ptr_flag_bitsILi8EEENSS_INS5_IJNSA_ILi8EEESH_EEENS5_IJSH_SD_EEEEEEEvNS4_8identityENS4_18SM100_TMA_2SM_LOADES1A_vS1B_EENS_8epilogue10collective18CollectiveEpilogueINS1E_23Sm100TmaWarpSpecializedILi2ELi2ELi32ELb0ELb0EEEJNS5_IJSH_SG_SH_EEENS5_IJNSS_ISH_SD_EENSS_INS5_IJNSA_ILi32EEESB_EEENS5_IJSD_SH_EEEEEEEEaSJ_aSJ_NS1E_6fusion15FusionCallbacksIS1I_NS1Q_17LinearCombinationIaiaiLNS_15FloatRoundStyleE2EEES1J_S1P_JEEENS4_5SM1004TMEM4LOAD26SM100_TMEM_LOAD_32dp32b32xENS4_13SM90_TMA_LOADENS11_INS12_ILi1ELi4ELi3EEES15_NSS_INS5_IJS16_S1L_EEENS5_IJS1L_SD_EEEEEEENS4_39AutoVectorizingCopyWithAssumedAlignmentILi128EEENS4_14SM90_TMA_STOREES25_S27_S27_EEEvvEEEEvNT_6ParamsE)
        /*0038*/ 	.word	0x00000000


	//----- nvinfo : EIATTR_MIN_STACK_SIZE
	.align		4
.L_27:
        /*003c*/ 	.byte	0x04, 0x12
        /*003e*/ 	.short	(.L_29 - .L_28)
	.align		4
.L_28:
        /*0040*/ 	.word	index@(_ZN7cutlass13device_kernelINS_4gemm6kernel13GemmUniversalIN4cute5tupleIJiiiiEEENS1_10collective13CollectiveMmaINS1_35MainloopSm100TmaUmmaWarpSpecializedILi26ELi2ELi4ENS5_IJNS4_1CILi2EEENSA_ILi4EEENSA_ILi1EEEEEEEENS5_IJNSA_ILi128EEESG_NSA_ILi64EEEEEEaNS5_IJlSD_lEEEaSJ_NS4_8TiledMMAINS4_8MMA_AtomIJNS4_21SM100_MMA_S8_2x1SM_SSIaaiLi128ELi128ELNS4_4UMMA5MajorE0ELSO_0ELNSN_8SaturateE0EEEEEENS4_6LayoutINS5_IJSD_SD_SD_EEENS5_IJNSA_ILi0EEESU_SU_EEEEENS5_IJNS4_10UnderscoreESX_SX_EEEEENS4_28SM100_TMA_2SM_LOAD_MULTICASTENS4_14ComposedLayoutINS4_7SwizzleILi2ELi4ELi3EEENS4_18smem_ptr_flag_bitsILi8EEENSS_INS5_IJNSA_ILi8EEESH_EEENS5_IJSH_SD_EEEEEEEvNS4_8identityENS4_18SM100_TMA_2SM_LOADES1A_vS1B_EENS_8epilogue10collective18CollectiveEpilogueINS1E_23Sm100TmaWarpSpecializedILi2ELi2ELi32ELb0ELb0EEEJNS5_IJSH_SG_SH_EEENS5_IJNSS_ISH_SD_EENSS_INS5_IJNSA_ILi32EEESB_EEENS5_IJSD_SH_EEEEEEEEaSJ_aSJ_NS1E_6fusion15FusionCallbacksIS1I_NS1Q_17LinearCombinationIaiaiLNS_15FloatRoundStyleE2EEES1J_S1P_JEEENS4_5SM1004TMEM4LOAD26SM100_TMEM_LOAD_32dp32b32xENS4_13SM90_TMA_LOADENS11_INS12_ILi1ELi4ELi3EEES15_NSS_INS5_IJS16_S1L_EEENS5_IJS1L_SD_EEEEEEENS4_39AutoVectorizingCopyWithAssumedAlignmentILi128EEENS4_14SM90_TMA_STOREES25_S27_S27_EEEvvEEEEvNT_6ParamsE)
        /*0044*/ 	.word	0x00000000
.L_29:


//--------------------- .nv.compat                --------------------------
	.section	.nv.compat,"",@"SHT_CUDA_COMPAT_INFO"
	.align	4
        /*0000*/ 	.byte	0x02, 0x09, 0x01, 0x00, 0x02, 0x02, 0x03, 0x00, 0x02, 0x05, 0x06, 0x00, 0x03, 0x07, 0x01, 0x01
        /*0010*/ 	.byte	0x02, 0x03, 0x01, 0x00, 0x02, 0x06, 0x01, 0x00, 0x04, 0x0b, 0x08, 0x00, 0x01, 0x00, 0x00, 0x00
        /*0020*/ 	.byte	0x00, 0x00, 0x00, 0x00


//--------------------- .nv.info._ZN7cutlass13device_kernelINS_4gemm6kernel13GemmUniversalIN4cute5tupleIJiiiiEEENS1_10collective13CollectiveMmaINS1_35MainloopSm100TmaUmmaWarpSpecializedILi26ELi2ELi4ENS5_IJNS4_1CILi2EEENSA_ILi4EEENSA_ILi1EEEEEEEENS5_IJNSA_ILi128EEESG_NSA_ILi64EEEEEEaNS5_IJlSD_lEEEaSJ_NS4_8TiledMMAINS4_8MMA_AtomIJNS4_21SM100_MMA_S8_2x1SM_SSIaaiLi128ELi128ELNS4_4UMMA5MajorE0ELSO_0ELNSN_8SaturateE0EEEEEENS4_6LayoutINS5_IJSD_SD_SD_EEENS5_IJNSA_ILi0EEESU_SU_EEEEENS5_IJNS4_10UnderscoreESX_SX_EEEEENS4_28SM100_TMA_2SM_LOAD_MULTICASTENS4_14ComposedLayoutINS4_7SwizzleILi2ELi4ELi3EEENS4_18smem_ptr_flag_bitsILi8EEENSS_INS5_IJNSA_ILi8EEESH_EEENS5_IJSH_SD_EEEEEEEvNS4_8identityENS4_18SM100_TMA_2SM_LOADES1A_vS1B_EENS_8epilogue10collective18CollectiveEpilogueINS1E_23Sm100TmaWarpSpecializedILi2ELi2ELi32ELb0ELb0EEEJNS5_IJSH_SG_SH_EEENS5_IJNSS_ISH_SD_EENSS_INS5_IJNSA_ILi32EEESB_EEENS5_IJSD_SH_EEEEEEEEaSJ_aSJ_NS1E_6fusion15FusionCallbacksIS1I_NS1Q_17LinearCombinationIaiaiLNS_15FloatRoundStyleE2EEES1J_S1P_JEEENS4_5SM1004TMEM4LOAD26SM100_TMEM_LOAD_32dp32b32xENS4_13SM90_TMA_LOADENS11_INS12_ILi1ELi4ELi3EEES15_NSS_INS5_IJS16_S1L_EEENS5_IJS1L_SD_EEEEEEENS4_39AutoVectorizingCopyWithAssumedAlignmentILi128EEENS4_14SM90_TMA_STOREES25_S27_S27_EEEvvEEEEvNT_6ParamsE --------------------------
	.section	.nv.info._ZN7cutlass13device_kernelINS_4gemm6kernel13GemmUniversalIN4cute5tupleIJiiiiEEENS1_10collective13CollectiveMmaINS1_35MainloopSm100TmaUmmaWarpSpecializedILi26ELi2ELi4ENS5_IJNS4_1CILi2EEENSA_ILi4EEENSA_ILi1EEEEEEEENS5_IJNSA_ILi128EEESG_NSA_ILi64EEEEEEaNS5_IJlSD_lEEEaSJ_NS4_8TiledMMAINS4_8MMA_AtomIJNS4_21SM100_MMA_S8_2x1SM_SSIaaiLi128ELi128ELNS4_4UMMA5MajorE0ELSO_0ELNSN_8SaturateE0EEEEEENS4_6LayoutINS5_IJSD_SD_SD_EEENS5_IJNSA_ILi0EEESU_SU_EEEEENS5_IJNS4_10UnderscoreESX_SX_EEEEENS4_28SM100_TMA_2SM_LOAD_MULTICASTENS4_14ComposedLayoutINS4_7SwizzleILi2ELi4ELi3EEENS4_18smem_ptr_flag_bitsILi8EEENSS_INS5_IJNSA_ILi8EEESH_EEENS5_IJSH_SD_EEEEEEEvNS4_8identityENS4_18SM100_TMA_2SM_LOADES1A_vS1B_EENS_8epilogue10collective18CollectiveEpilogueINS1E_23Sm100TmaWarpSpecializedILi2ELi2ELi32ELb0ELb0EEEJNS5_IJSH_SG_SH_EEENS5_IJNSS_ISH_SD_EENSS_INS5_IJNSA_ILi32EEESB_EEENS5_IJSD_SH_EEEEEEEEaSJ_aSJ_NS1E_6fusion15FusionCallbacksIS1I_NS1Q_17LinearCombinationIaiaiLNS_15FloatRoundStyleE2EEES1J_S1P_JEEENS4_5SM1004TMEM4LOAD26SM100_TMEM_LOAD_32dp32b32xENS4_13SM90_TMA_LOADENS11_INS12_ILi1ELi4ELi3EEES15_NSS_INS5_IJS16_S1L_EEENS5_IJS1L_SD_EEEEEEENS4_39AutoVectorizingCopyWithAssumedAlignmentILi128EEENS4_14SM90_TMA_STOREES25_S27_S27_EEEvvEEEEvNT_6ParamsE,"",@"SHT_CUDA_INFO"
	.sectionflags	@""
	.align	4


	//----- nvinfo : EIATTR_CUDA_API_VERSION
	.align		4
        /*0000*/ 	.byte	0x04, 0x37
        /*0002*/ 	.short	(.L_31 - .L_30)
.L_30:
        /*0004*/ 	.word	0x00000082


	//----- nvinfo : EIATTR_KPARAM_INFO
	.align		4
.L_31:
        /*0008*/ 	.byte	0x04, 0x17
        /*000a*/ 	.short	(.L_33 - .L_32)
.L_32:
        /*000c*/ 	.word	0x00000000
        /*0010*/ 	.short	0x0000
        /*0012*/ 	.short	0x0000
        /*0014*/ 	.byte	0x00, 0xf0, 0x01, 0x20


	//----- nvinfo : EIATTR_AT_ENTRY_FRAGMENTS
	.align		4
.L_33:
        /*0018*/ 	.byte	0x04, 0x4f
        /*001a*/ 	.short	(.L_35 - .L_34)


	//   ....[0]....
.L_34:
        /*001c*/ 	.word	0x00000007


	//----- nvinfo : EIATTR_RESERVED_SMEM_USED
	.align		4
.L_35:
        /*0020*/ 	.byte	0x01, 0x41
	.zero		2


	//----- nvinfo : EIATTR_SPARSE_MMA_MASK
	.align		4
        /*0024*/ 	.byte	0x03, 0x50
        /*0026*/ 	.short	0x0000


	//----- nvinfo : EIATTR_TCGEN05_2CTA_USED
	.align		4
        /*0028*/ 	.byte	0x01, 0x52
	.zero		2


	//----- nvinfo : EIATTR_MAXREG_COUNT
	.align		4
        /*002c*/ 	.byte	0x03, 0x1b
        /*002e*/ 	.short	0x00ff


	//----- nvinfo : EIATTR_NUM_BARRIERS
	.align		4
        /*0030*/ 	.byte	0x02, 0x4c
        /*0032*/ 	.byte	0x07
	.zero		1


	//----- nvinfo : EIATTR_EXTERNS
	.align		4
        /*0034*/ 	.byte	0x04, 0x0f
        /*0036*/ 	.short	(.L_37 - .L_36)


	//   ....[0]....
	.align		4
.L_36:
        /*0038*/ 	.word	index@(__assertfail)


	//----- nvinfo : EIATTR_MERCURY_ISA_VERSION
	.align		4
.L_37:
        /*003c*/ 	.byte	0x03, 0x5f
        /*003e*/ 	.short	0x0101


	//----- nvinfo : EIATTR_INT_WARP_WIDE_INSTR_OFFSETS
	.align		4
        /*0040*/ 	.byte	0x04, 0x31
        /*0042*/ 	.short	(.L_39 - .L_38)


	//   ....[0]....
.L_38:
        /*0044*/ 	.word	0x00001010


	//   ....[1]....
        /*0048*/ 	.word	0x000010b0


	//   ....[2]....
        /*004c*/ 	.word	0x00005110


	//   ....[3]....
        /*0050*/ 	.word	0x00005140


	//   ....[4]....
        /*0054*/ 	.word	0x00005160


	//   ....[5]....
        /*0058*/ 	.word	0x00005c80


	//   ....[6]....
        /*005c*/ 	.word	0x00005d20


	//   ....[7]....
        /*0060*/ 	.word	0x00005dd0


	//   ....[8]....
        /*0064*/ 	.word	0x00005e70


	//   ....[9]....
        /*0068*/ 	.word	0x00005f60


	//   ....[10]....
        /*006c*/ 	.word	0x00006030


	//----- nvinfo : EIATTR_COOP_GROUP_MASK_REGIDS
	.align		4
.L_39:
        /*0070*/ 	.byte	0x04, 0x29
        /*0072*/ 	.short	(.L_41 - .L_40)


	//   ....[0]....
.L_40:
        /*0074*/ 	.word	0xffffffff


	//   ....[1]....
        /*0078*/ 	.word	0xffffffff


	//   ....[2]....
        /*007c*/ 	.word	0xffffffff


	//   ....[3]....
        /*0080*/ 	.word	0xffffffff


	//   ....[4]....
        /*0084*/ 	.word	0xffffffff


	//   ....[5]....
        /*0088*/ 	.word	0xffffffff


	//   ....[6]....
        /*008c*/ 	.word	0xffffffff


	//   ....[7]....
        /*0090*/ 	.word	0xffffffff


	//   ....[8]....
        /*0094*/ 	.word	0xffffffff


	//   ....[9]....
        /*0098*/ 	.word	0xffffffff


	//   ....[10]....
        /*009c*/ 	.word	0xffffffff


	//   ....[11]....
        /*00a0*/ 	.word	0xffffffff


	//   ....[12]....
        /*00a4*/ 	.word	0xffffffff


	//   ....[13]....
        /*00a8*/ 	.word	0xffffffff


	//----- nvinfo : EIATTR_COOP_GROUP_INSTR_OFFSETS
	.align		4
.L_41:
        /*00ac*/ 	.byte	0x04, 0x28
        /*00ae*/ 	.short	(.L_43 - .L_42)


	//   ....[0]....
.L_42:
        /*00b0*/ 	.word	0x000000b0


	//   ....[1]....
        /*00b4*/ 	.word	0x00000510


	//   ....[2]....
        /*00b8*/ 	.word	0x000009c0


	//   ....[3]....
        /*00bc*/ 	.word	0x00000b10


	//   ....[4]....
        /*00c0*/ 	.word	0x00000c00


	//   ....[5]....
        /*00c4*/ 	.word	0x00000d60


	//   ....[6]....
        /*00c8*/ 	.word	0x00000ef0


	//   ....[7]....
        /*00cc*/ 	.word	0x00001130


	//   ....[8]....
        /*00d0*/ 	.word	0x000024d0


	//   ....[9]....
        /*00d4*/ 	.word	0x00003fd0


	//   ....[10]....
        /*00d8*/ 	.word	0x000044a0


	//   ....[11]....
        /*00dc*/ 	.word	0x000044d0


	//   ....[12]....
        /*00e0*/ 	.word	0x00005010


	//   ....[13]....
        /*00e4*/ 	.word	0x00005220


	//----- nvinfo : EIATTR_VRC_CTA_INIT_COUNT
	.align		4
.L_43:
        /*00e8*/ 	.byte	0x02, 0x4a
        /*00ea*/ 	.byte	0x80
	.zero		1


	//----- nvinfo : EIATTR_SYSCALL_OFFSETS
	.align		4
        /*00ec*/ 	.byte	0x04, 0x46
        /*00ee*/ 	.short	(.L_45 - .L_44)


	//   ....[0]....
.L_44:
        /*00f0*/ 	.word	0x00006b50


	//   ....[1]....
        /*00f4*/ 	.word	0x00006c90


	//   ....[2]....
        /*00f8*/ 	.word	0x00007460


	//   ....[3]....
        /*00fc*/ 	.word	0x00008260


	//----- nvinfo : EIATTR_MBARRIER_INSTR_OFFSETS
	.align		4
.L_45:
        /*0100*/ 	.byte	0x04, 0x39
        /*0102*/ 	.short	(.L_47 - .L_46)


	//   ....[0]....
.L_46:
        /*0104*/ 	.word	0x00000660
        /*0108*/ 	.word	0x000000ff
        /*010c*/ 	.word	0x00000000
        /*0110*/ 	.short	0x0100
        /*0112*/ 	.byte	0x04
	.zero		1


	//   ....[1]....
        /*0114*/ 	.word	0x00000670
        /*0118*/ 	.word	0x000000ff
        /*011c*/ 	.word	0x000000d0
        /*0120*/ 	.short	0x0100
        /*0122*/ 	.byte	0x04
	.zero		1


	//   ....[2]....
        /*0124*/ 	.word	0x00000680
        /*0128*/ 	.word	0x000000ff
        /*012c*/ 	.word	0x00000008
        /*0130*/ 	.short	0x0100
        /*0132*/ 	.byte	0x04
	.zero		1


	//   ....[3]....
        /*0134*/ 	.word	0x00000690
        /*0138*/ 	.word	0x000000ff
        /*013c*/ 	.word	0x000000d8
        /*0140*/ 	.short	0x0100
        /*0142*/ 	.byte	0x04
	.zero		1


	//   ....[4]....
        /*0144*/ 	.word	0x000006a0
        /*0148*/ 	.word	0x000000ff
        /*014c*/ 	.word	0x00000010
        /*0150*/ 	.short	0x0100
        /*0152*/ 	.byte	0x04
	.zero		1


	//   ....[5]....
        /*0154*/ 	.word	0x000006b0
        /*0158*/ 	.word	0x000000ff
        /*015c*/ 	.word	0x000000e0
        /*0160*/ 	.short	0x0100
        /*0162*/ 	.byte	0x04
	.zero		1


	//   ....[6]....
        /*0164*/ 	.word	0x000006c0
        /*0168*/ 	.word	0x000000ff
        /*016c*/ 	.word	0x00000018
        /*0170*/ 	.short	0x0100
        /*0172*/ 	.byte	0x04
	.zero		1


	//   ....[7]....
        /*0174*/ 	.word	0x000006d0
        /*0178*/ 	.word	0x000000ff
        /*017c*/ 	.word	0x000000e8
        /*0180*/ 	.short	0x0100
        /*0182*/ 	.byte	0x04
	.zero		1


	//   ....[8]....
        /*0184*/ 	.word	0x000006e0
        /*0188*/ 	.word	0x000000ff
        /*018c*/ 	.word	0x00000020
        /*0190*/ 	.short	0x0100
        /*0192*/ 	.byte	0x04
	.zero		1


	//   ....[9]....
        /*0194*/ 	.word	0x000006f0
        /*0198*/ 	.word	0x000000ff
        /*019c*/ 	.word	0x000000f0
        /*01a0*/ 	.short	0x0100
        /*01a2*/ 	.byte	0x04
	.zero		1


	//   ....[10]....
        /*01a4*/ 	.word	0x00000700
        /*01a8*/ 	.word	0x000000ff
        /*01ac*/ 	.word	0x00000028
        /*01b0*/ 	.short	0x0100
        /*01b2*/ 	.byte	0x04
	.zero		1


	//   ....[11]....
        /*01b4*/ 	.word	0x00000710
        /*01b8*/ 	.word	0x000000ff
        /*01bc*/ 	.word	0x000000f8
        /*01c0*/ 	.short	0x0100
        /*01c2*/ 	.byte	0x04
	.zero		1


	//   ....[12]....
        /*01c4*/ 	.word	0x00000720
        /*01c8*/ 	.word	0x000000ff
        /*01cc*/ 	.word	0x00000030
        /*01d0*/ 	.short	0x0100
        /*01d2*/ 	.byte	0x04
	.zero		1


	//   ....[13]....
        /*01d4*/ 	.word	0x00000730
        /*01d8*/ 	.word	0x000000ff
        /*01dc*/ 	.word	0x00000100
        /*01e0*/ 	.short	0x0100
        /*01e2*/ 	.byte	0x04
	.zero		1


	//   ....[14]....
        /*01e4*/ 	.word	0x00000740
        /*01e8*/ 	.word	0x000000ff
        /*01ec*/ 	.word	0x00000038
        /*01f0*/ 	.short	0x0100
        /*01f2*/ 	.byte	0x04
	.zero		1


	//   ....[15]....
        /*01f4*/ 	.word	0x00000750
        /*01f8*/ 	.word	0x000000ff
        /*01fc*/ 	.word	0x00000108
        /*0200*/ 	.short	0x0100
        /*0202*/ 	.byte	0x04
	.zero		1


	//   ....[16]....
        /*0204*/ 	.word	0x00000760
        /*0208*/ 	.word	0x000000ff
        /*020c*/ 	.word	0x00000040
        /*0210*/ 	.short	0x0100
        /*0212*/ 	.byte	0x04
	.zero		1


	//   ....[17]....
        /*0214*/ 	.word	0x00000770
        /*0218*/ 	.word	0x000000ff
        /*021c*/ 	.word	0x00000110
        /*0220*/ 	.short	0x0100
        /*0222*/ 	.byte	0x04
	.zero		1


	//   ....[18]....
        /*0224*/ 	.word	0x00000780
        /*0228*/ 	.word	0x000000ff
        /*022c*/ 	.word	0x00000048
        /*0230*/ 	.short	0x0100
        /*0232*/ 	.byte	0x04
	.zero		1


	//   ....[19]....
        /*0234*/ 	.word	0x00000790
        /*0238*/ 	.word	0x000000ff
        /*023c*/ 	.word	0x00000118
        /*0240*/ 	.short	0x0100
        /*0242*/ 	.byte	0x04
	.zero		1


	//   ....[20]....
        /*0244*/ 	.word	0x000007a0
        /*0248*/ 	.word	0x000000ff
        /*024c*/ 	.word	0x00000050
        /*0250*/ 	.short	0x0100
        /*0252*/ 	.byte	0x04
	.zero		1


	//   ....[21]....
        /*0254*/ 	.word	0x000007b0
        /*0258*/ 	.word	0x000000ff
        /*025c*/ 	.word	0x00000120
        /*0260*/ 	.short	0x0100
        /*0262*/ 	.byte	0x04
	.zero		1


	//   ....[22]....
        /*0264*/ 	.word	0x000007c0
        /*0268*/ 	.word	0x000000ff
        /*026c*/ 	.word	0x00000058
        /*0270*/ 	.short	0x0100
        /*0272*/ 	.byte	0x04
	.zero		1


	//   ....[23]....
        /*0274*/ 	.word	0x000007d0
        /*0278*/ 	.word	0x000000ff
        /*027c*/ 	.word	0x00000128
        /*0280*/ 	.short	0x0100
        /*0282*/ 	.byte	0x04
	.zero		1


	//   ....[24]....
        /*0284*/ 	.word	0x000007e0
        /*0288*/ 	.word	0x000000ff
        /*028c*/ 	.word	0x00000060
        /*0290*/ 	.short	0x0100
        /*0292*/ 	.byte	0x04
	.zero		1


	//   ....[25]....
        /*0294*/ 	.word	0x000007f0
        /*0298*/ 	.word	0x000000ff
        /*029c*/ 	.word	0x00000130
        /*02a0*/ 	.short	0x0100
        /*02a2*/ 	.byte	0x04
	.zero		1


	//   ....[26]....
        /*02a4*/ 	.word	0x00000800
        /*02a8*/ 	.word	0x000000ff
        /*02ac*/ 	.word	0x00000068
        /*02b0*/ 	.short	0x0100
        /*02b2*/ 	.byte	0x04
	.zero		1


	//   ....[27]....
        /*02b4*/ 	.word	0x00000810
        /*02b8*/ 	.word	0x000000ff
        /*02bc*/ 	.word	0x00000138
        /*02c0*/ 	.short	0x0100
        /*02c2*/ 	.byte	0x04
	.zero		1


	//   ....[28]....
        /*02c4*/ 	.word	0x00000820
        /*02c8*/ 	.word	0x000000ff
        /*02cc*/ 	.word	0x00000070
        /*02d0*/ 	.short	0x0100
        /*02d2*/ 	.byte	0x04
	.zero		1


	//   ....[29]....
        /*02d4*/ 	.word	0x00000830
        /*02d8*/ 	.word	0x000000ff
        /*02dc*/ 	.word	0x00000140
        /*02e0*/ 	.short	0x0100
        /*02e2*/ 	.byte	0x04
	.zero		1


	//   ....[30]....
        /*02e4*/ 	.word	0x00000840
        /*02e8*/ 	.word	0x000000ff
        /*02ec*/ 	.word	0x00000078
        /*02f0*/ 	.short	0x0100
        /*02f2*/ 	.byte	0x04
	.zero		1


	//   ....[31]....
        /*02f4*/ 	.word	0x00000850
        /*02f8*/ 	.word	0x000000ff
        /*02fc*/ 	.word	0x00000148
        /*0300*/ 	.short	0x0100
        /*0302*/ 	.byte	0x04
	.zero		1


	//   ....[32]....
        /*0304*/ 	.word	0x00000860
        /*0308*/ 	.word	0x000000ff
        /*030c*/ 	.word	0x00000080
        /*0310*/ 	.short	0x0100
        /*0312*/ 	.byte	0x04
	.zero		1


	//   ....[33]....
        /*0314*/ 	.word	0x00000870
        /*0318*/ 	.word	0x000000ff
        /*031c*/ 	.word	0x00000150
        /*0320*/ 	.short	0x0100
        /*0322*/ 	.byte	0x04
	.zero		1


	//   ....[34]....
        /*0324*/ 	.word	0x00000880
        /*0328*/ 	.word	0x000000ff
        /*032c*/ 	.word	0x00000088
        /*0330*/ 	.short	0x0100
        /*0332*/ 	.byte	0x04
	.zero		1


	//   ....[35]....
        /*0334*/ 	.word	0x00000890
        /*0338*/ 	.word	0x000000ff
        /*033c*/ 	.word	0x00000158
        /*0340*/ 	.short	0x0100
        /*0342*/ 	.byte	0x04
	.zero		1


	//   ....[36]....
        /*0344*/ 	.word	0x000008a0
        /*0348*/ 	.word	0x000000ff
        /*034c*/ 	.word	0x00000090
        /*0350*/ 	.short	0x0100
        /*0352*/ 	.byte	0x04
	.zero		1


	//   ....[37]....
        /*0354*/ 	.word	0x000008b0
        /*0358*/ 	.word	0x000000ff
        /*035c*/ 	.word	0x00000160
        /*0360*/ 	.short	0x0100
        /*0362*/ 	.byte	0x04
	.zero		1


	//   ....[38]....
        /*0364*/ 	.word	0x000008c0
        /*0368*/ 	.word	0x000000ff
        /*036c*/ 	.word	0x00000098
        /*0370*/ 	.short	0x0100
        /*0372*/ 	.byte	0x04
	.zero		1


	//   ....[39]....
        /*0374*/ 	.word	0x000008d0
        /*0378*/ 	.word	0x000000ff
        /*037c*/ 	.word	0x00000168
        /*0380*/ 	.short	0x0100
        /*0382*/ 	.byte	0x04
	.zero		1


	//   ....[40]....
        /*0384*/ 	.word	0x000008e0
        /*0388*/ 	.word	0x000000ff
        /*038c*/ 	.word	0x000000a0
        /*0390*/ 	.short	0x0100
        /*0392*/ 	.byte	0x04
	.zero		1


	//   ....[41]....
        /*0394*/ 	.word	0x000008f0
        /*0398*/ 	.word	0x000000ff
        /*039c*/ 	.word	0x00000170
        /*03a0*/ 	.short	0x0100
        /*03a2*/ 	.byte	0x04
	.zero		1


	//   ....[42]....
        /*03a4*/ 	.word	0x00000900
        /*03a8*/ 	.word	0x000000ff
        /*03ac*/ 	.word	0x000000a8
        /*03b0*/ 	.short	0x0100
        /*03b2*/ 	.byte	0x04
	.zero		1


	//   ....[43]....
        /*03b4*/ 	.word	0x00000910
        /*03b8*/ 	.word	0x000000ff
        /*03bc*/ 	.word	0x00000178
        /*03c0*/ 	.short	0x0100
        /*03c2*/ 	.byte	0x04
	.zero		1


	//   ....[44]....
        /*03c4*/ 	.word	0x00000920
        /*03c8*/ 	.word	0x000000ff
        /*03cc*/ 	.word	0x000000b0
        /*03d0*/ 	.short	0x0100
        /*03d2*/ 	.byte	0x04
	.zero		1


	//   ....[45]....
        /*03d4*/ 	.word	0x00000930
        /*03d8*/ 	.word	0x000000ff
        /*03dc*/ 	.word	0x00000180
        /*03e0*/ 	.short	0x0100
        /*03e2*/ 	.byte	0x04
	.zero		1


	//   ....[46]....
        /*03e4*/ 	.word	0x00000940
        /*03e8*/ 	.word	0x000000ff
        /*03ec*/ 	.word	0x000000b8
        /*03f0*/ 	.short	0x0100
        /*03f2*/ 	.byte	0x04
	.zero		1


	//   ....[47]....
        /*03f4*/ 	.word	0x00000950
        /*03f8*/ 	.word	0x000000ff
        /*03fc*/ 	.word	0x00000188
        /*0400*/ 	.short	0x0100
        /*0402*/ 	.byte	0x04
	.zero		1


	//   ....[48]....
        /*0404*/ 	.word	0x00000960
        /*0408*/ 	.word	0x000000ff
        /*040c*/ 	.word	0x000000c0
        /*0410*/ 	.short	0x0100
        /*0412*/ 	.byte	0x04
	.zero		1


	//   ....[49]....
        /*0414*/ 	.word	0x00000970
        /*0418*/ 	.word	0x000000ff
        /*041c*/ 	.word	0x00000190
        /*0420*/ 	.short	0x0100
        /*0422*/ 	.byte	0x04
	.zero		1


	//   ....[50]....
        /*0424*/ 	.word	0x00000980
        /*0428*/ 	.word	0x000000ff
        /*042c*/ 	.word	0x000000c8
        /*0430*/ 	.short	0x0100
        /*0432*/ 	.byte	0x04
	.zero		1


	//   ....[51]....
        /*0434*/ 	.word	0x00000990
        /*0438*/ 	.word	0x000000ff
        /*043c*/ 	.word	0x00000198
        /*0440*/ 	.short	0x0100
        /*0442*/ 	.byte	0x04
	.zero		1


	//   ....[52]....
        /*0444*/ 	.word	0x00000ac0
        /*0448*/ 	.word	0x000000ff
        /*044c*/ 	.word	0x000001a0
        /*0450*/ 	.short	0x0100
        /*0452*/ 	.byte	0x04
	.zero		1


	//   ....[53]....
        /*0454*/ 	.word	0x00000ad0
        /*0458*/ 	.word	0x000000ff
        /*045c*/ 	.word	0x000001b0
        /*0460*/ 	.short	0x0100
        /*0462*/ 	.byte	0x04
	.zero		1


	//   ....[54]....
        /*0464*/ 	.word	0x00000ae0
        /*0468*/ 	.word	0x000000ff
        /*046c*/ 	.word	0x000001a8
        /*0470*/ 	.short	0x0100
        /*0472*/ 	.byte	0x04
	.zero		1


	//   ....[55]....
        /*0474*/ 	.word	0x00000af0
        /*0478*/ 	.word	0x000000ff
        /*047c*/ 	.word	0x000001b8
        /*0480*/ 	.short	0x0100
        /*0482*/ 	.byte	0x04
	.zero		1


	//   ....[56]....
        /*0484*/ 	.word	0x00000bd0
        /*0488*/ 	.word	0x000000ff
        /*048c*/ 	.word	0x000001c0
        /*0490*/ 	.short	0x0100
        /*0492*/ 	.byte	0x06
	.zero		1


	//   ....[57]....
        /*0494*/ 	.word	0x00000be0
        /*0498*/ 	.word	0x000000ff
        /*049c*/ 	.word	0x000001c8
        /*04a0*/ 	.short	0x0100
        /*04a2*/ 	.byte	0x06
	.zero		1


	//   ....[58]....
        /*04a4*/ 	.word	0x00000d10
        /*04a8*/ 	.word	0x000000ff
        /*04ac*/ 	.word	0x000001d0
        /*04b0*/ 	.short	0x0100
        /*04b2*/ 	.byte	0x06
	.zero		1


	//   ....[59]....
        /*04b4*/ 	.word	0x00000d20
        /*04b8*/ 	.word	0x000000ff
        /*04bc*/ 	.word	0x000001e0
        /*04c0*/ 	.short	0x0100
        /*04c2*/ 	.byte	0x06
	.zero		1


	//   ....[60]....
        /*04c4*/ 	.word	0x00000d30
        /*04c8*/ 	.word	0x000000ff
        /*04cc*/ 	.word	0x000001d8
        /*04d0*/ 	.short	0x0100
        /*04d2*/ 	.byte	0x06
	.zero		1


	//   ....[61]....
        /*04d4*/ 	.word	0x00000d40
        /*04d8*/ 	.word	0x000000ff
        /*04dc*/ 	.word	0x000001e8
        /*04e0*/ 	.short	0x0100
        /*04e2*/ 	.byte	0x06
	.zero		1


	//   ....[62]....
        /*04e4*/ 	.word	0x00000e60
        /*04e8*/ 	.word	0x000000ff
        /*04ec*/ 	.word	0x000001f0
        /*04f0*/ 	.short	0x0100
        /*04f2*/ 	.byte	0x04
	.zero		1


	//   ....[63]....
        /*04f4*/ 	.word	0x00000e70
        /*04f8*/ 	.word	0x000000ff
        /*04fc*/ 	.word	0x00000210
        /*0500*/ 	.short	0x0100
        /*0502*/ 	.byte	0x04
	.zero		1


	//   ....[64]....
        /*0504*/ 	.word	0x00000e80
        /*0508*/ 	.word	0x000000ff
        /*050c*/ 	.word	0x000001f8
        /*0510*/ 	.short	0x0100
        /*0512*/ 	.byte	0x04
	.zero		1


	//   ....[65]....
        /*0514*/ 	.word	0x00000e90
        /*0518*/ 	.word	0x000000ff
        /*051c*/ 	.word	0x00000218
        /*0520*/ 	.short	0x0100
        /*0522*/ 	.byte	0x04
	.zero		1


	//   ....[66]....
        /*0524*/ 	.word	0x00000ea0
        /*0528*/ 	.word	0x000000ff
        /*052c*/ 	.word	0x00000200
        /*0530*/ 	.short	0x0100
        /*0532*/ 	.byte	0x04
	.zero		1


	//   ....[67]....
        /*0534*/ 	.word	0x00000eb0
        /*0538*/ 	.word	0x000000ff
        /*053c*/ 	.word	0x00000220
        /*0540*/ 	.short	0x0100
        /*0542*/ 	.byte	0x04
	.zero		1


	//   ....[68]....
        /*0544*/ 	.word	0x00000ec0
        /*0548*/ 	.word	0x000000ff
        /*054c*/ 	.word	0x00000208
        /*0550*/ 	.short	0x0100
        /*0552*/ 	.byte	0x04
	.zero		1


	//   ....[69]....
        /*0554*/ 	.word	0x00000ed0
        /*0558*/ 	.word	0x000000ff
        /*055c*/ 	.word	0x00000228
        /*0560*/ 	.short	0x0100
        /*0562*/ 	.byte	0x04
	.zero		1


	//   ....[70]....
        /*0564*/ 	.word	0x00000fc0
        /*0568*/ 	.word	0x000000ff
        /*056c*/ 	.word	0x00000230
        /*0570*/ 	.short	0x0100
        /*0572*/ 	.byte	0x04
	.zero		1


	//   ....[71]....
        /*0574*/ 	.word	0x00000fd0
        /*0578*/ 	.word	0x000000ff
        /*057c*/ 	.word	0x00000240
        /*0580*/ 	.short	0x0100
        /*0582*/ 	.byte	0x04
	.zero		1


	//   ....[72]....
        /*0584*/ 	.word	0x00000fe0
        /*0588*/ 	.word	0x000000ff
        /*058c*/ 	.word	0x00000238
        /*0590*/ 	.short	0x0100
        /*0592*/ 	.byte	0x04
	.zero		1


	//   ....[73]....
        /*0594*/ 	.word	0x00000ff0
        /*0598*/ 	.word	0x000000ff
        /*059c*/ 	.word	0x00000248
        /*05a0*/ 	.short	0x0100
        /*05a2*/ 	.byte	0x04
	.zero		1


	//   ....[74]....
        /*05a4*/ 	.word	0x000010f0
        /*05a8*/ 	.word	0x000000ff
        /*05ac*/ 	.word	0x00000250
        /*05b0*/ 	.short	0x0100
        /*05b2*/ 	.byte	0x06
	.zero		1


	//   ....[75]....
        /*05b4*/ 	.word	0x00001cf0
        /*05b8*/ 	.word	0x00000000
        /*05bc*/ 	.word	0x00000240
        /*05c0*/ 	.short	0x010a
        /*05c2*/ 	.byte	0xff
	.zero		1


	//   ....[76]....
        /*05c4*/ 	.word	0x00001d20
        /*05c8*/ 	.word	0x00000000
        /*05cc*/ 	.word	0x00000230
        /*05d0*/ 	.short	0x0101
        /*05d2*/ 	.byte	0xff
	.zero		1


	//   ....[77]....
        /*05d4*/ 	.word	0x00001de0
        /*05d8*/ 	.word	0x000000ff
        /*05dc*/ 	.word	0x000000d0
        /*05e0*/ 	.short	0x010a
        /*05e2*/ 	.byte	0x04
	.zero		1


	//   ....[78]....
        /*05e4*/ 	.word	0x00001eb0
        /*05e8*/ 	.word	0x000000ff
        /*05ec*/ 	.word	0x000000d0
        /*05f0*/ 	.short	0x010a
        /*05f2*/ 	.byte	0x21
	.zero		1


	//   ....[79]....
        /*05f4*/ 	.word	0x00002060
        /*05f8*/ 	.word	0x000000ff
        /*05fc*/ 	.word	0x000000d0
        /*0600*/ 	.short	0x010a
        /*0602*/ 	.byte	0x05
	.zero		1


	//   ....[80]....
        /*0604*/ 	.word	0x00002170
        /*0608*/ 	.word	0x000000ff
        /*060c*/ 	.word	0x000001c8
        /*0610*/ 	.short	0x0101
        /*0612*/ 	.byte	0x06
	.zero		1


	//   ....[81]....
        /*0614*/ 	.word	0x00002190
        /*0618*/ 	.word	0x000000ff
        /*061c*/ 	.word	0x000000d0
        /*0620*/ 	.short	0x010a
        /*0622*/ 	.byte	0x04
	.zero		1


	//   ....[82]....
        /*0624*/ 	.word	0x00002210
        /*0628*/ 	.word	0x000000ff
        /*062c*/ 	.word	0x000000d0
        /*0630*/ 	.short	0x010a
        /*0632*/ 	.byte	0x11
	.zero		1


	//   ....[83]....
        /*0634*/ 	.word	0x000023a0
        /*0638*/ 	.word	0x000000ff
        /*063c*/ 	.word	0x000000d0
        /*0640*/ 	.short	0x010a
        /*0642*/ 	.byte	0x05
	.zero		1


	//   ....[84]....
        /*0644*/ 	.word	0x00002500
        /*0648*/ 	.word	0x00000003
        /*064c*/ 	.word	0x000001d0
        /*0650*/ 	.short	0x010a
        /*0652*/ 	.byte	0xff
	.zero		1


	//   ....[85]....
        /*0654*/ 	.word	0x00002650
        /*0658*/ 	.word	0x00000000
        /*065c*/ 	.word	0x00000000
        /*0660*/ 	.short	0x0101
        /*0662*/ 	.byte	0xff
	.zero		1


	//   ....[86]....
        /*0664*/ 	.word	0x00002bf0
        /*0668*/ 	.word	0x000000ff
        /*066c*/ 	.word	0x00000000
        /*0670*/ 	.short	0x010a
        /*0672*/ 	.byte	0x04
	.zero		1


	//   ....[87]....
        /*0674*/ 	.word	0x00002c80
        /*0678*/ 	.word	0x000000ff
        /*067c*/ 	.word	0x00000000
        /*0680*/ 	.short	0x010a
        /*0682*/ 	.byte	0x05
	.zero		1


	//   ....[88]....
        /*0684*/ 	.word	0x00002d10
        /*0688*/ 	.word	0x000000ff
        /*068c*/ 	.word	0x00000000
        /*0690*/ 	.short	0x010a
        /*0692*/ 	.byte	0x05
	.zero		1


	//   ....[89]....
        /*0694*/ 	.word	0x00002da0
        /*0698*/ 	.word	0x000000ff
        /*069c*/ 	.word	0x00000000
        /*06a0*/ 	.short	0x010a
        /*06a2*/ 	.byte	0x05
	.zero		1


	//   ....[90]....
        /*06a4*/ 	.word	0x00002e30
        /*06a8*/ 	.word	0x000000ff
        /*06ac*/ 	.word	0x00000000
        /*06b0*/ 	.short	0x010a
        /*06b2*/ 	.byte	0x05
	.zero		1


	//   ....[91]....
        /*06b4*/ 	.word	0x00002ec0
        /*06b8*/ 	.word	0x000000ff
        /*06bc*/ 	.word	0x00000000
        /*06c0*/ 	.short	0x010a
        /*06c2*/ 	.byte	0x05
	.zero		1


	//   ....[92]....
        /*06c4*/ 	.word	0x00002f50
        /*06c8*/ 	.word	0x000000ff
        /*06cc*/ 	.word	0x00000000
        /*06d0*/ 	.short	0x010a
        /*06d2*/ 	.byte	0x05
	.zero		1


	//   ....[93]....
        /*06d4*/ 	.word	0x00002fe0
        /*06d8*/ 	.word	0x000000ff
        /*06dc*/ 	.word	0x00000000
        /*06e0*/ 	.short	0x010a
        /*06e2*/ 	.byte	0x05
	.zero		1


	//   ....[94]....
        /*06e4*/ 	.word	0x00003070
        /*06e8*/ 	.word	0x000000ff
        /*06ec*/ 	.word	0x00000000
        /*06f0*/ 	.short	0x010a
        /*06f2*/ 	.byte	0x05
	.zero		1


	//   ....[95]....
        /*06f4*/ 	.word	0x00003100
        /*06f8*/ 	.word	0x000000ff
        /*06fc*/ 	.word	0x00000000
        /*0700*/ 	.short	0x010a
        /*0702*/ 	.byte	0x05
	.zero		1


	//   ....[96]....
        /*0704*/ 	.word	0x00003190
        /*0708*/ 	.word	0x000000ff
        /*070c*/ 	.word	0x00000000
        /*0710*/ 	.short	0x010a
        /*0712*/ 	.byte	0x05
	.zero		1


	//   ....[97]....
        /*0714*/ 	.word	0x00003220
        /*0718*/ 	.word	0x000000ff
        /*071c*/ 	.word	0x00000000
        /*0720*/ 	.short	0x010a
        /*0722*/ 	.byte	0x05
	.zero		1


	//   ....[98]....
        /*0724*/ 	.word	0x000032b0
        /*0728*/ 	.word	0x000000ff
        /*072c*/ 	.word	0x00000000
        /*0730*/ 	.short	0x010a
        /*0732*/ 	.byte	0x05
	.zero		1


	//   ....[99]....
        /*0734*/ 	.word	0x00003340
        /*0738*/ 	.word	0x000000ff
        /*073c*/ 	.word	0x00000000
        /*0740*/ 	.short	0x010a
        /*0742*/ 	.byte	0x05
	.zero		1


	//   ....[100]....
        /*0744*/ 	.word	0x000033d0
        /*0748*/ 	.word	0x000000ff
        /*074c*/ 	.word	0x00000000
        /*0750*/ 	.short	0x010a
        /*0752*/ 	.byte	0x05
	.zero		1


	//   ....[101]....
        /*0754*/ 	.word	0x00003460
        /*0758*/ 	.word	0x000000ff
        /*075c*/ 	.word	0x00000000
        /*0760*/ 	.short	0x010a
        /*0762*/ 	.byte	0x05
	.zero		1


	//   ....[102]....
        /*0764*/ 	.word	0x000034f0
        /*0768*/ 	.word	0x000000ff
        /*076c*/ 	.word	0x00000000
        /*0770*/ 	.short	0x010a
        /*0772*/ 	.byte	0x05
	.zero		1


	//   ....[103]....
        /*0774*/ 	.word	0x00003580
        /*0778*/ 	.word	0x000000ff
        /*077c*/ 	.word	0x00000000
        /*0780*/ 	.short	0x010a
        /*0782*/ 	.byte	0x05
	.zero		1


	//   ....[104]....
        /*0784*/ 	.word	0x00003610
        /*0788*/ 	.word	0x000000ff
        /*078c*/ 	.word	0x00000000
        /*0790*/ 	.short	0x010a
        /*0792*/ 	.byte	0x05
	.zero		1


	//   ....[105]....
        /*0794*/ 	.word	0x000036a0
        /*0798*/ 	.word	0x000000ff
        /*079c*/ 	.word	0x00000000
        /*07a0*/ 	.short	0x010a
        /*07a2*/ 	.byte	0x05
	.zero		1


	//   ....[106]....
        /*07a4*/ 	.word	0x00003730
        /*07a8*/ 	.word	0x000000ff
        /*07ac*/ 	.word	0x00000000
        /*07b0*/ 	.short	0x010a
        /*07b2*/ 	.byte	0x05
	.zero		1


	//   ....[107]....
        /*07b4*/ 	.word	0x000037c0
        /*07b8*/ 	.word	0x000000ff
        /*07bc*/ 	.word	0x00000000
        /*07c0*/ 	.short	0x010a
        /*07c2*/ 	.byte	0x05
	.zero		1


	//   ....[108]....
        /*07c4*/ 	.word	0x00003850
        /*07c8*/ 	.word	0x000000ff
        /*07cc*/ 	.word	0x00000000
        /*07d0*/ 	.short	0x010a
        /*07d2*/ 	.byte	0x05
	.zero		1


	//   ....[109]....
        /*07d4*/ 	.word	0x000038e0
        /*07d8*/ 	.word	0x000000ff
        /*07dc*/ 	.word	0x00000000
        /*07e0*/ 	.short	0x010a
        /*07e2*/ 	.byte	0x05
	.zero		1


	//   ....[110]....
        /*07e4*/ 	.word	0x00003970
        /*07e8*/ 	.word	0x000000ff
        /*07ec*/ 	.word	0x00000000
        /*07f0*/ 	.short	0x010a
        /*07f2*/ 	.byte	0x05
	.zero		1


	//   ....[111]....
        /*07f4*/ 	.word	0x00003a10
        /*07f8*/ 	.word	0x00000000
        /*07fc*/ 	.word	0x00000000
        /*0800*/ 	.short	0x010a
        /*0802*/ 	.byte	0xff
	.zero		1


	//   ....[112]....
        /*0804*/ 	.word	0x00003b30
        /*0808*/ 	.word	0x00000002
        /*080c*/ 	.word	0x00000230
        /*0810*/ 	.short	0x010a
        /*0812*/ 	.byte	0xff
	.zero		1


	//   ....[113]....
        /*0814*/ 	.word	0x00003ba0
        /*0818*/ 	.word	0x00000002
        /*081c*/ 	.word	0x00000000
        /*0820*/ 	.short	0x0101
        /*0822*/ 	.byte	0xff
	.zero		1


	//   ....[114]....
        /*0824*/ 	.word	0x00003bc0
        /*0828*/ 	.word	0x000000ff
        /*082c*/ 	.word	0x000001e0
        /*0830*/ 	.short	0x010a
        /*0832*/ 	.byte	0x04
	.zero		1


	//   ....[115]....
        /*0834*/ 	.word	0x00003ce0
        /*0838*/ 	.word	0x00000002
        /*083c*/ 	.word	0x000001d0
        /*0840*/ 	.short	0x010a
        /*0842*/ 	.byte	0xff
	.zero		1


	//   ....[116]....
        /*0844*/ 	.word	0x00003de0
        /*0848*/ 	.word	0x00000002
        /*084c*/ 	.word	0x00000000
        /*0850*/ 	.short	0x0101
        /*0852*/ 	.byte	0xff
	.zero		1


	//   ....[117]....
        /*0854*/ 	.word	0x00003e70
        /*0858*/ 	.word	0x000000ff
        /*085c*/ 	.word	0x000001e0
        /*0860*/ 	.short	0x0106
        /*0862*/ 	.byte	0x04
	.zero		1


	//   ....[118]....
        /*0864*/ 	.word	0x00003e90
        /*0868*/ 	.word	0x000000ff
        /*086c*/ 	.word	0x000001e0
        /*0870*/ 	.short	0x010a
        /*0872*/ 	.byte	0x04
	.zero		1


	//   ....[119]....
        /*0874*/ 	.word	0x00003f20
        /*0878*/ 	.word	0x000000ff
        /*087c*/ 	.word	0x000001e0
        /*0880*/ 	.short	0x0106
        /*0882*/ 	.byte	0x07
	.zero		1


	//   ....[120]....
        /*0884*/ 	.word	0x00003f60
        /*0888*/ 	.word	0x00000000
        /*088c*/ 	.word	0x000001e0
        /*0890*/ 	.short	0x010a
        /*0892*/ 	.byte	0xff
	.zero		1


	//   ....[121]....
        /*0894*/ 	.word	0x000041a0
        /*0898*/ 	.word	0x000000ff
        /*089c*/ 	.word	0x00000008
        /*08a0*/ 	.short	0x010a
        /*08a2*/ 	.byte	0x05
	.zero		1


	//   ....[122]....
        /*08a4*/ 	.word	0x000041c0
        /*08a8*/ 	.word	0x000000ff
        /*08ac*/ 	.word	0x00000008
        /*08b0*/ 	.short	0x010a
        /*08b2*/ 	.byte	0x05
	.zero		1


	//   ....[123]....
        /*08b4*/ 	.word	0x00004350
        /*08b8*/ 	.word	0x000000ff
        /*08bc*/ 	.word	0x00000008
        /*08c0*/ 	.short	0x010a
        /*08c2*/ 	.byte	0x05
	.zero		1


	//   ....[124]....
        /*08c4*/ 	.word	0x00004370
        /*08c8*/ 	.word	0x000000ff
        /*08cc*/ 	.word	0x00000008
        /*08d0*/ 	.short	0x010a
        /*08d2*/ 	.byte	0x05
	.zero		1


	//   ....[125]....
        /*08d4*/ 	.word	0x00004430
        /*08d8*/ 	.word	0x000000ff
        /*08dc*/ 	.word	0x00000000
        /*08e0*/ 	.short	0x0101
        /*08e2*/ 	.byte	0x04
	.zero		1


	//   ....[126]....
        /*08e4*/ 	.word	0x00004730
        /*08e8*/ 	.word	0x00000000
        /*08ec*/ 	.word	0x000001d0
        /*08f0*/ 	.short	0x010a
        /*08f2*/ 	.byte	0xff
	.zero		1


	//   ....[127]....
        /*08f4*/ 	.word	0x000047f0
        /*08f8*/ 	.word	0x00000000
        /*08fc*/ 	.word	0x00000000
        /*0900*/ 	.short	0x0101
        /*0902*/ 	.byte	0xff
	.zero		1


	//   ....[128]....
        /*0904*/ 	.word	0x000048b0
        /*0908*/ 	.word	0x000000ff
        /*090c*/ 	.word	0x00000000
        /*0910*/ 	.short	0x010a
        /*0912*/ 	.byte	0x04
	.zero		1


	//   ....[129]....
        /*0914*/ 	.word	0x000048c0
        /*0918*/ 	.word	0x000000ff
        /*091c*/ 	.word	0x00000210
        /*0920*/ 	.short	0x010a
        /*0922*/ 	.byte	0x17
	.zero		1


	//   ....[130]....
        /*0924*/ 	.word	0x00004970
        /*0928*/ 	.word	0x000000ff
        /*092c*/ 	.word	0x00000000
        /*0930*/ 	.short	0x010a
        /*0932*/ 	.byte	0x05
	.zero		1


	//   ....[131]....
        /*0934*/ 	.word	0x00004ab0
        /*0938*/ 	.word	0x000000ff
        /*093c*/ 	.word	0x00000000
        /*0940*/ 	.short	0x010a
        /*0942*/ 	.byte	0x04
	.zero		1


	//   ....[132]....
        /*0944*/ 	.word	0x00004d00
        /*0948*/ 	.word	0x000000ff
        /*094c*/ 	.word	0x00000000
        /*0950*/ 	.short	0x010a
        /*0952*/ 	.byte	0x04
	.zero		1


	//   ....[133]....
        /*0954*/ 	.word	0x00004d90
        /*0958*/ 	.word	0x000000ff
        /*095c*/ 	.word	0x00000000
        /*0960*/ 	.short	0x010a
        /*0962*/ 	.byte	0x05
	.zero		1


	//   ....[134]....
        /*0964*/ 	.word	0x00004e20
        /*0968*/ 	.word	0x000000ff
        /*096c*/ 	.word	0x00000000
        /*0970*/ 	.short	0x010a
        /*0972*/ 	.byte	0x05
	.zero		1


	//   ....[135]....
        /*0974*/ 	.word	0x00004ec0
        /*0978*/ 	.word	0x00000000
        /*097c*/ 	.word	0x00000000
        /*0980*/ 	.short	0x010a
        /*0982*/ 	.byte	0xff
	.zero		1


	//   ....[136]....
        /*0984*/ 	.word	0x00004f00
        /*0988*/ 	.word	0x00000000
        /*098c*/ 	.word	0x00000000
        /*0990*/ 	.short	0x010a
        /*0992*/ 	.byte	0xff
	.zero		1


	//   ....[137]....
        /*0994*/ 	.word	0x00004f70
        /*0998*/ 	.word	0x000000ff
        /*099c*/ 	.word	0x00000000
        /*09a0*/ 	.short	0x0101
        /*09a2*/ 	.byte	0x04
	.zero		1


	//   ....[138]....
        /*09a4*/ 	.word	0x00004fb0
        /*09a8*/ 	.word	0x000000ff
        /*09ac*/ 	.word	0x00000250
        /*09b0*/ 	.short	0x010a
        /*09b2*/ 	.byte	0x11
	.zero		1


	//   ....[139]....
        /*09b4*/ 	.word	0x00005000
        /*09b8*/ 	.word	0x000000ff
        /*09bc*/ 	.word	0x00000000
        /*09c0*/ 	.short	0x0101
        /*09c2*/ 	.byte	0x04
	.zero		1


	//   ....[140]....
        /*09c4*/ 	.word	0x00005480
        /*09c8*/ 	.word	0x0000000c
        /*09cc*/ 	.word	0x000001d0
        /*09d0*/ 	.short	0x010a
        /*09d2*/ 	.byte	0xff
	.zero		1


	//   ....[141]....
        /*09d4*/ 	.word	0x000055f0
        /*09d8*/ 	.word	0x00000000
        /*09dc*/ 	.word	0x00000000
        /*09e0*/ 	.short	0x0101
        /*09e2*/ 	.byte	0xff
	.zero		1


	//   ....[142]....
        /*09e4*/ 	.word	0x00005a80
        /*09e8*/ 	.word	0x000000ff
        /*09ec*/ 	.word	0x000001c8
        /*09f0*/ 	.short	0x010a
        /*09f2*/ 	.byte	0x15
	.zero		1


	//   ....[143]....
        /*09f4*/ 	.word	0x00005c00
        /*09f8*/ 	.word	0x000000ff
        /*09fc*/ 	.word	0x000001b0
        /*0a00*/ 	.short	0x010a
        /*0a02*/ 	.byte	0x15
	.zero		1


	//   ....[144]....
        /*0a04*/ 	.word	0x00005df0
        /*0a08*/ 	.word	0x000000ff
        /*0a0c*/ 	.word	0x000001a0
        /*0a10*/ 	.short	0x010b
        /*0a12*/ 	.byte	0x15
	.zero		1


	//   ....[145]....
        /*0a14*/ 	.word	0x00005e00
        /*0a18*/ 	.word	0x000000ff
        /*0a1c*/ 	.word	0x00000000
        /*0a20*/ 	.short	0x0101
        /*0a22*/ 	.byte	0x06
	.zero		1


	//   ....[146]....
        /*0a24*/ 	.word	0x00005e10
        /*0a28*/ 	.word	0x000000ff
        /*0a2c*/ 	.word	0x000001b8
        /*0a30*/ 	.short	0x010a
        /*0a32*/ 	.byte	0x15
	.zero		1


	//   ....[147]....
        /*0a34*/ 	.word	0x00006050
        /*0a38*/ 	.word	0x000000ff
        /*0a3c*/ 	.word	0x000001a8
        /*0a40*/ 	.short	0x010b
        /*0a42*/ 	.byte	0x15
	.zero		1


	//   ....[148]....
        /*0a44*/ 	.word	0x00006060
        /*0a48*/ 	.word	0x000000ff
        /*0a4c*/ 	.word	0x00000000
        /*0a50*/ 	.short	0x0101
        /*0a52*/ 	.byte	0x25
	.zero		1


	//   ....[149]....
        /*0a54*/ 	.word	0x000060a0
        /*0a58*/ 	.word	0x000000ff
        /*0a5c*/ 	.word	0x000001b0
        /*0a60*/ 	.short	0x010a
        /*0a62*/ 	.byte	0x15
	.zero		1


	//   ....[150]....
        /*0a64*/ 	.word	0x000060e0
        /*0a68*/ 	.word	0x00000000
        /*0a6c*/ 	.word	0x000001b8
        /*0a70*/ 	.short	0x010a
        /*0a72*/ 	.byte	0xff
	.zero		1


	//   ....[151]....
        /*0a74*/ 	.word	0x00006400
        /*0a78*/ 	.word	0x00000003
        /*0a7c*/ 	.word	0x000001d0
        /*0a80*/ 	.short	0x010a
        /*0a82*/ 	.byte	0xff
	.zero		1


	//   ....[152]....
        /*0a84*/ 	.word	0x00006580
        /*0a88*/ 	.word	0x00000000
        /*0a8c*/ 	.word	0x00000000
        /*0a90*/ 	.short	0x0101
        /*0a92*/ 	.byte	0xff
	.zero		1


	//   ....[153]....
        /*0a94*/ 	.word	0x00007020
        /*0a98*/ 	.word	0x00000004
        /*0a9c*/ 	.word	0x000001a0
        /*0aa0*/ 	.short	0x010a
        /*0aa2*/ 	.byte	0xff
	.zero		1


	//   ....[154]....
        /*0aa4*/ 	.word	0x00007030
        /*0aa8*/ 	.word	0x00000052
        /*0aac*/ 	.word	0x000001f0
        /*0ab0*/ 	.short	0x010a
        /*0ab2*/ 	.byte	0xff
	.zero		1


	//   ....[155]....
        /*0ab4*/ 	.word	0x000071a0
        /*0ab8*/ 	.word	0x00000004
        /*0abc*/ 	.word	0x000001a0
        /*0ac0*/ 	.short	0x010a
        /*0ac2*/ 	.byte	0xff
	.zero		1


	//   ....[156]....
        /*0ac4*/ 	.word	0x000072c0
        /*0ac8*/ 	.word	0x00000000
        /*0acc*/ 	.word	0x00000000
        /*0ad0*/ 	.short	0x0101
        /*0ad2*/ 	.byte	0xff
	.zero		1


	//   ....[157]....
        /*0ad4*/ 	.word	0x00007340
        /*0ad8*/ 	.word	0x00000052
        /*0adc*/ 	.word	0x000001f0
        /*0ae0*/ 	.short	0x010a
        /*0ae2*/ 	.byte	0xff
	.zero		1


	//   ....[158]....
        /*0ae4*/ 	.word	0x00007f10
        /*0ae8*/ 	.word	0x00000003
        /*0aec*/ 	.word	0x000001a0
        /*0af0*/ 	.short	0x010a
        /*0af2*/ 	.byte	0xff
	.zero		1


	//   ....[159]....
        /*0af4*/ 	.word	0x00007fc0
        /*0af8*/ 	.word	0x00000003
        /*0afc*/ 	.word	0x000001a0
        /*0b00*/ 	.short	0x010a
        /*0b02*/ 	.byte	0xff
	.zero		1


	//   ....[160]....
        /*0b04*/ 	.word	0x000080e0
        /*0b08*/ 	.word	0x00000000
        /*0b0c*/ 	.word	0x00000000
        /*0b10*/ 	.short	0x0101
        /*0b12*/ 	.byte	0xff
	.zero		1


	//   ....[161]....
        /*0b14*/ 	.word	0x000083a0
        /*0b18*/ 	.word	0x00000052
        /*0b1c*/ 	.word	0x00000000
        /*0b20*/ 	.short	0x0101
        /*0b22*/ 	.byte	0xff
	.zero		1


	//   ....[162]....
        /*0b24*/ 	.word	0x00008e10
        /*0b28*/ 	.word	0x00000000
        /*0b2c*/ 	.word	0x00000240
        /*0b30*/ 	.short	0x010a
        /*0b32*/ 	.byte	0xff
	.zero		1


	//   ....[163]....
        /*0b34*/ 	.word	0x00008e70
        /*0b38*/ 	.word	0x00000000
        /*0b3c*/ 	.word	0x000000d0
        /*0b40*/ 	.short	0x010a
        /*0b42*/ 	.byte	0xff
	.zero		1


	//   ....[164]....
        /*0b44*/ 	.word	0x00008ed0
        /*0b48*/ 	.word	0x00000000
        /*0b4c*/ 	.word	0x000000d0
        /*0b50*/ 	.short	0x010a
        /*0b52*/ 	.byte	0xff
	.zero		1


	//   ....[165]....
        /*0b54*/ 	.word	0x00008f20
        /*0b58*/ 	.word	0x00000003
        /*0b5c*/ 	.word	0x000001d0
        /*0b60*/ 	.short	0x010a
        /*0b62*/ 	.byte	0xff
	.zero		1


	//   ....[166]....
        /*0b64*/ 	.word	0x00008f80
        /*0b68*/ 	.word	0x00000000
        /*0b6c*/ 	.word	0x00000000
        /*0b70*/ 	.short	0x010a
        /*0b72*/ 	.byte	0xff
	.zero		1


	//   ....[167]....
        /*0b74*/ 	.word	0x00008fe0
        /*0b78*/ 	.word	0x00000000
        /*0b7c*/ 	.word	0x00000000
        /*0b80*/ 	.short	0x010a
        /*0b82*/ 	.byte	0xff
	.zero		1


	//   ....[168]....
        /*0b84*/ 	.word	0x00009040
        /*0b88*/ 	.word	0x00000000
        /*0b8c*/ 	.word	0x00000000
        /*0b90*/ 	.short	0x010a
        /*0b92*/ 	.byte	0xff
	.zero		1


	//   ....[169]....
        /*0b94*/ 	.word	0x000090a0
        /*0b98*/ 	.word	0x00000000
        /*0b9c*/ 	.word	0x00000000
        /*0ba0*/ 	.short	0x010a
        /*0ba2*/ 	.byte	0xff
	.zero		1


	//   ....[170]....
        /*0ba4*/ 	.word	0x00009100
        /*0ba8*/ 	.word	0x00000000
        /*0bac*/ 	.word	0x00000000
        /*0bb0*/ 	.short	0x010a
        /*0bb2*/ 	.byte	0xff
	.zero		1


	//   ....[171]....
        /*0bb4*/ 	.word	0x00009160
        /*0bb8*/ 	.word	0x00000000
        /*0bbc*/ 	.word	0x00000000
        /*0bc0*/ 	.short	0x010a
        /*0bc2*/ 	.byte	0xff
	.zero		1


	//   ....[172]....
        /*0bc4*/ 	.word	0x000091c0
        /*0bc8*/ 	.word	0x00000000
        /*0bcc*/ 	.word	0x00000000
        /*0bd0*/ 	.short	0x010a
        /*0bd2*/ 	.byte	0xff
	.zero		1


	//   ....[173]....
        /*0bd4*/ 	.word	0x00009220
        /*0bd8*/ 	.word	0x00000000
        /*0bdc*/ 	.word	0x00000000
        /*0be0*/ 	.short	0x010a
        /*0be2*/ 	.byte	0xff
	.zero		1


	//   ....[174]....
        /*0be4*/ 	.word	0x00009280
        /*0be8*/ 	.word	0x00000000
        /*0bec*/ 	.word	0x00000000
        /*0bf0*/ 	.short	0x010a
        /*0bf2*/ 	.byte	0xff
	.zero		1


	//   ....[175]....
        /*0bf4*/ 	.word	0x000092e0
        /*0bf8*/ 	.word	0x00000000
        /*0bfc*/ 	.word	0x00000000
        /*0c00*/ 	.short	0x010a
        /*0c02*/ 	.byte	0xff
	.zero		1


	//   ....[176]....
        /*0c04*/ 	.word	0x00009340
        /*0c08*/ 	.word	0x00000000
        /*0c0c*/ 	.word	0x00000000
        /*0c10*/ 	.short	0x010a
        /*0c12*/ 	.byte	0xff
	.zero		1


	//   ....[177]....
        /*0c14*/ 	.word	0x000093a0
        /*0c18*/ 	.word	0x00000000
        /*0c1c*/ 	.word	0x00000000
        /*0c20*/ 	.short	0x010a
        /*0c22*/ 	.byte	0xff
	.zero		1


	//   ....[178]....
        /*0c24*/ 	.word	0x00009400
        /*0c28*/ 	.word	0x00000000
        /*0c2c*/ 	.word	0x00000000
        /*0c30*/ 	.short	0x010a
        /*0c32*/ 	.byte	0xff
	.zero		1


	//   ....[179]....
        /*0c34*/ 	.word	0x00009460
        /*0c38*/ 	.word	0x00000000
        /*0c3c*/ 	.word	0x00000000
        /*0c40*/ 	.short	0x010a
        /*0c42*/ 	.byte	0xff
	.zero		1


	//   ....[180]....
        /*0c44*/ 	.word	0x000094c0
        /*0c48*/ 	.word	0x00000000
        /*0c4c*/ 	.word	0x00000000
        /*0c50*/ 	.short	0x010a
        /*0c52*/ 	.byte	0xff
	.zero		1


	//   ....[181]....
        /*0c54*/ 	.word	0x00009520
        /*0c58*/ 	.word	0x00000000
        /*0c5c*/ 	.word	0x00000000
        /*0c60*/ 	.short	0x010a
        /*0c62*/ 	.byte	0xff
	.zero		1


	//   ....[182]....
        /*0c64*/ 	.word	0x00009580
        /*0c68*/ 	.word	0x00000000
        /*0c6c*/ 	.word	0x00000000
        /*0c70*/ 	.short	0x010a
        /*0c72*/ 	.byte	0xff
	.zero		1


	//   ....[183]....
        /*0c74*/ 	.word	0x000095e0
        /*0c78*/ 	.word	0x00000000
        /*0c7c*/ 	.word	0x00000000
        /*0c80*/ 	.short	0x010a
        /*0c82*/ 	.byte	0xff
	.zero		1


	//   ....[184]....
        /*0c84*/ 	.word	0x00009640
        /*0c88*/ 	.word	0x00000000
        /*0c8c*/ 	.word	0x00000000
        /*0c90*/ 	.short	0x010a
        /*0c92*/ 	.byte	0xff
	.zero		1


	//   ....[185]....
        /*0c94*/ 	.word	0x000096a0
        /*0c98*/ 	.word	0x00000000
        /*0c9c*/ 	.word	0x00000000
        /*0ca0*/ 	.short	0x010a
        /*0ca2*/ 	.byte	0xff
	.zero		1


	//   ....[186]....
        /*0ca4*/ 	.word	0x00009700
        /*0ca8*/ 	.word	0x00000000
        /*0cac*/ 	.word	0x00000000
        /*0cb0*/ 	.short	0x010a
        /*0cb2*/ 	.byte	0xff
	.zero		1


	//   ....[187]....
        /*0cb4*/ 	.word	0x00009760
        /*0cb8*/ 	.word	0x00000000
        /*0cbc*/ 	.word	0x00000000
        /*0cc0*/ 	.short	0x010a
        /*0cc2*/ 	.byte	0xff
	.zero		1


	//   ....[188]....
        /*0cc4*/ 	.word	0x000097c0
        /*0cc8*/ 	.word	0x00000000
        /*0ccc*/ 	.word	0x00000000
        /*0cd0*/ 	.short	0x010a
        /*0cd2*/ 	.byte	0xff
	.zero		1


	//   ....[189]....
        /*0cd4*/ 	.word	0x00009820
        /*0cd8*/ 	.word	0x00000000
        /*0cdc*/ 	.word	0x00000000
        /*0ce0*/ 	.short	0x010a
        /*0ce2*/ 	.byte	0xff
	.zero		1


	//   ....[190]....
        /*0ce4*/ 	.word	0x00009880
        /*0ce8*/ 	.word	0x00000000
        /*0cec*/ 	.word	0x00000000
        /*0cf0*/ 	.short	0x010a
        /*0cf2*/ 	.byte	0xff
	.zero		1


	//   ....[191]....
        /*0cf4*/ 	.word	0x000098d0
        /*0cf8*/ 	.word	0x00000002
        /*0cfc*/ 	.word	0x00000230
        /*0d00*/ 	.short	0x010a
        /*0d02*/ 	.byte	0xff
	.zero		1


	//   ....[192]....
        /*0d04*/ 	.word	0x00009930
        /*0d08*/ 	.word	0x00000002
        /*0d0c*/ 	.word	0x000001e0
        /*0d10*/ 	.short	0x010a
        /*0d12*/ 	.byte	0xff
	.zero		1


	//   ....[193]....
        /*0d14*/ 	.word	0x00009980
        /*0d18*/ 	.word	0x00000002
        /*0d1c*/ 	.word	0x000001d0
        /*0d20*/ 	.short	0x010a
        /*0d22*/ 	.byte	0xff
	.zero		1


	//   ....[194]....
        /*0d24*/ 	.word	0x000099e0
        /*0d28*/ 	.word	0x00000000
        /*0d2c*/ 	.word	0x000001e0
        /*0d30*/ 	.short	0x010a
        /*0d32*/ 	.byte	0xff
	.zero		1


	//   ....[195]....
        /*0d34*/ 	.word	0x00009a40
        /*0d38*/ 	.word	0x00000005
        /*0d3c*/ 	.word	0x00000008
        /*0d40*/ 	.short	0x010a
        /*0d42*/ 	.byte	0xff
	.zero		1


	//   ....[196]....
        /*0d44*/ 	.word	0x00009b20
        /*0d48*/ 	.word	0x00000000
        /*0d4c*/ 	.word	0x00000008
        /*0d50*/ 	.short	0x010a
        /*0d52*/ 	.byte	0xff
	.zero		1


	//   ....[197]....
        /*0d54*/ 	.word	0x00009b70
        /*0d58*/ 	.word	0x00000000
        /*0d5c*/ 	.word	0x000001d0
        /*0d60*/ 	.short	0x010a
        /*0d62*/ 	.byte	0xff
	.zero		1


	//   ....[198]....
        /*0d64*/ 	.word	0x00009bd0
        /*0d68*/ 	.word	0x00000000
        /*0d6c*/ 	.word	0x00000210
        /*0d70*/ 	.short	0x010a
        /*0d72*/ 	.byte	0xff
	.zero		1


	//   ....[199]....
        /*0d74*/ 	.word	0x00009c30
        /*0d78*/ 	.word	0x00000000
        /*0d7c*/ 	.word	0x00000000
        /*0d80*/ 	.short	0x010a
        /*0d82*/ 	.byte	0xff
	.zero		1


	//   ....[200]....
        /*0d84*/ 	.word	0x00009c90
        /*0d88*/ 	.word	0x00000000
        /*0d8c*/ 	.word	0x00000000
        /*0d90*/ 	.short	0x010a
        /*0d92*/ 	.byte	0xff
	.zero		1


	//   ....[201]....
        /*0d94*/ 	.word	0x00009cf0
        /*0d98*/ 	.word	0x00000000
        /*0d9c*/ 	.word	0x00000000
        /*0da0*/ 	.short	0x010a
        /*0da2*/ 	.byte	0xff
	.zero		1


	//   ....[202]....
        /*0da4*/ 	.word	0x00009d50
        /*0da8*/ 	.word	0x00000000
        /*0dac*/ 	.word	0x00000000
        /*0db0*/ 	.short	0x010a
        /*0db2*/ 	.byte	0xff
	.zero		1


	//   ....[203]....
        /*0db4*/ 	.word	0x00009db0
        /*0db8*/ 	.word	0x00000000
        /*0dbc*/ 	.word	0x00000250
        /*0dc0*/ 	.short	0x010a
        /*0dc2*/ 	.byte	0xff
	.zero		1


	//   ....[204]....
        /*0dc4*/ 	.word	0x00009e00
        /*0dc8*/ 	.word	0x0000000c
        /*0dcc*/ 	.word	0x000001d0
        /*0dd0*/ 	.short	0x010a
        /*0dd2*/ 	.byte	0xff
	.zero		1


	//   ....[205]....
        /*0dd4*/ 	.word	0x00009e60
        /*0dd8*/ 	.word	0x00000000
        /*0ddc*/ 	.word	0x000001c8
        /*0de0*/ 	.short	0x010a
        /*0de2*/ 	.byte	0xff
	.zero		1


	//   ....[206]....
        /*0de4*/ 	.word	0x00009ec0
        /*0de8*/ 	.word	0x00000000
        /*0dec*/ 	.word	0x000001b0
        /*0df0*/ 	.short	0x010a
        /*0df2*/ 	.byte	0xff
	.zero		1


	//   ....[207]....
        /*0df4*/ 	.word	0x00009f20
        /*0df8*/ 	.word	0x00000000
        /*0dfc*/ 	.word	0x000001b8
        /*0e00*/ 	.short	0x010a
        /*0e02*/ 	.byte	0xff
	.zero		1


	//   ....[208]....
        /*0e04*/ 	.word	0x00009f80
        /*0e08*/ 	.word	0x00000000
        /*0e0c*/ 	.word	0x000001b0
        /*0e10*/ 	.short	0x010a
        /*0e12*/ 	.byte	0xff
	.zero		1


	//   ....[209]....
        /*0e14*/ 	.word	0x00009fd0
        /*0e18*/ 	.word	0x00000003
        /*0e1c*/ 	.word	0x000001d0
        /*0e20*/ 	.short	0x010a
        /*0e22*/ 	.byte	0xff
	.zero		1


	//   ....[210]....
        /*0e24*/ 	.word	0x0000a020
        /*0e28*/ 	.word	0x00000004
        /*0e2c*/ 	.word	0x000001a0
        /*0e30*/ 	.short	0x010a
        /*0e32*/ 	.byte	0xff
	.zero		1


	//   ....[211]....
        /*0e34*/ 	.word	0x0000a070
        /*0e38*/ 	.word	0x00000052
        /*0e3c*/ 	.word	0x000001f0
        /*0e40*/ 	.short	0x010a
        /*0e42*/ 	.byte	0xff
	.zero		1


	//   ....[212]....
        /*0e44*/ 	.word	0x0000a0c0
        /*0e48*/ 	.word	0x00000003
        /*0e4c*/ 	.word	0x000001a0
        /*0e50*/ 	.short	0x010a
        /*0e52*/ 	.byte	0xff
	.zero		1


	//----- nvinfo : EIATTR_NUM_MBARRIERS
	.align		4
.L_47:
        /*0e54*/ 	.byte	0x03, 0x38
        /*0e56*/ 	.short	0x004b


	//----- nvinfo : EIATTR_EXIT_INSTR_OFFSETS
	.align		4
        /*0e58*/ 	.byte	0x04, 0x1c
        /*0e5a*/ 	.short	(.L_49 - .L_48)


	//   ....[0]....
.L_48:
        /*0e5c*/ 	.word	0x00003a40


	//   ....[1]....
        /*0e60*/ 	.word	0x00003f30


	//   ....[2]....
        /*0e64*/ 	.word	0x00003f90


	//   ....[3]....
        /*0e68*/ 	.word	0x00005230


	//   ....[4]....
        /*0e6c*/ 	.word	0x00006110


	//   ....[5]....
        /*0e70*/ 	.word	0x00006150


	//   ....[6]....
        /*0e74*/ 	.word	0x00008e00


	//----- nvinfo : EIATTR_MAX_THREADS
	.align		4
.L_49:
        /*0e78*/ 	.byte	0x04, 0x05
        /*0e7a*/ 	.short	(.L_51 - .L_50)
.L_50:
        /*0e7c*/ 	.word	0x00000100
        /*0e80*/ 	.word	0x00000001
        /*0e84*/ 	.word	0x00000001


	//----- nvinfo : EIATTR_CRS_STACK_SIZE
	.align		4
.L_51:
        /*0e88*/ 	.byte	0x04, 0x1e
        /*0e8a*/ 	.short	(.L_53 - .L_52)
.L_52:
        /*0e8c*/ 	.word	0x00000000


	//----- nvinfo : EIATTR_CBANK_PARAM_SIZE
	.align		4
.L_53:
        /*0e90*/ 	.byte	0x03, 0x19
        /*0e92*/ 	.short	0x0800


	//----- nvinfo : EIATTR_PARAM_CBANK
	.align		4
        /*0e94*/ 	.byte	0x04, 0x0a
        /*0e96*/ 	.short	(.L_55 - .L_54)
	.align		4
.L_54:
        /*0e98*/ 	.word	index@(.nv.constant0._ZN7cutlass13device_kernelINS_4gemm6kernel13GemmUniversalIN4cute5tupleIJiiiiEEENS1_10collective13CollectiveMmaINS1_35MainloopSm100TmaUmmaWarpSpecializedILi26ELi2ELi4ENS5_IJNS4_1CILi2EEENSA_ILi4EEENSA_ILi1EEEEEEEENS5_IJNSA_ILi128EEESG_NSA_ILi64EEEEEEaNS5_IJlSD_lEEEaSJ_NS4_8TiledMMAINS4_8MMA_AtomIJNS4_21SM100_MMA_S8_2x1SM_SSIaaiLi128ELi128ELNS4_4UMMA5MajorE0ELSO_0ELNSN_8SaturateE0EEEEEENS4_6LayoutINS5_IJSD_SD_SD_EEENS5_IJNSA_ILi0EEESU_SU_EEEEENS5_IJNS4_10UnderscoreESX_SX_EEEEENS4_28SM100_TMA_2SM_LOAD_MULTICASTENS4_14ComposedLayoutINS4_7SwizzleILi2ELi4ELi3EEENS4_18smem_ptr_flag_bitsILi8EEENSS_INS5_IJNSA_ILi8EEESH_EEENS5_IJSH_SD_EEEEEEEvNS4_8identityENS4_18SM100_TMA_2SM_LOADES1A_vS1B_EENS_8epilogue10collective18CollectiveEpilogueINS1E_23Sm100TmaWarpSpecializedILi2ELi2ELi32ELb0ELb0EEEJNS5_IJSH_SG_SH_EEENS5_IJNSS_ISH_SD_EENSS_INS5_IJNSA_ILi32EEESB_EEENS5_IJSD_SH_EEEEEEEEaSJ_aSJ_NS1E_6fusion15FusionCallbacksIS1I_NS1Q_17LinearCombinationIaiaiLNS_15FloatRoundStyleE2EEES1J_S1P_JEEENS4_5SM1004TMEM4LOAD26SM100_TMEM_LOAD_32dp32b32xENS4_13SM90_TMA_LOADENS11_INS12_ILi1ELi4ELi3EEES15_NSS_INS5_IJS16_S1L_EEENS5_IJS1L_SD_EEEEEEENS4_39AutoVectorizingCopyWithAssumedAlignmentILi128EEENS4_14SM90_TMA_STOREES25_S27_S27_EEEvvEEEEvNT_6ParamsE)
        /*0e9c*/ 	.short	0x0380
        /*0e9e*/ 	.short	0x0800


	//----- nvinfo : EIATTR_SW_WAR
	.align		4
.L_55:
        /*0ea0*/ 	.byte	0x04, 0x36
        /*0ea2*/ 	.short	(.L_57 - .L_56)
.L_56:
        /*0ea4*/ 	.word	0x00000008
.L_57:


//--------------------- .nv.callgraph             --------------------------
	.section	.nv.callgraph,"",@"SHT_CUDA_CALLGRAPH"
	.align	4
	.sectionentsize	8
	.align		4
        /*0000*/ 	.word	0x00000000
	.align		4
        /*0004*/ 	.word	0xffffffff
	.align		4
        /*0008*/ 	.word	index@(_ZN7cutlass13device_kernelINS_4gemm6kernel13GemmUniversalIN4cute5tupleIJiiiiEEENS1_10collective13CollectiveMmaINS1_35MainloopSm100TmaUmmaWarpSpecializedILi26ELi2ELi4ENS5_IJNS4_1CILi2EEENSA_ILi4EEENSA_ILi1EEEEEEEENS5_IJNSA_ILi128EEESG_NSA_ILi64EEEEEEaNS5_IJlSD_lEEEaSJ_NS4_8TiledMMAINS4_8MMA_AtomIJNS4_21SM100_MMA_S8_2x1SM_SSIaaiLi128ELi128ELNS4_4UMMA5MajorE0ELSO_0ELNSN_8SaturateE0EEEEEENS4_6LayoutINS5_IJSD_SD_SD_EEENS5_IJNSA_ILi0EEESU_SU_EEEEENS5_IJNS4_10UnderscoreESX_SX_EEEEENS4_28SM100_TMA_2SM_LOAD_MULTICASTENS4_14ComposedLayoutINS4_7SwizzleILi2ELi4ELi3EEENS4_18smem_ptr_flag_bitsILi8EEENSS_INS5_IJNSA_ILi8EEESH_EEENS5_IJSH_SD_EEEEEEEvNS4_8identityENS4_18SM100_TMA_2SM_LOADES1A_vS1B_EENS_8epilogue10collective18CollectiveEpilogueINS1E_23Sm100TmaWarpSpecializedILi2ELi2ELi32ELb0ELb0EEEJNS5_IJSH_SG_SH_EEENS5_IJNSS_ISH_SD_EENSS_INS5_IJNSA_ILi32EEESB_EEENS5_IJSD_SH_EEEEEEEEaSJ_aSJ_NS1E_6fusion15FusionCallbacksIS1I_NS1Q_17LinearCombinationIaiaiLNS_15FloatRoundStyleE2EEES1J_S1P_JEEENS4_5SM1004TMEM4LOAD26SM100_TMEM_LOAD_32dp32b32xENS4_13SM90_TMA_LOADENS11_INS12_ILi1ELi4ELi3EEES15_NSS_INS5_IJS16_S1L_EEENS5_IJS1L_SD_EEEEEEENS4_39AutoVectorizingCopyWithAssumedAlignmentILi128EEENS4_14SM90_TMA_STOREES25_S27_S27_EEEvvEEEEvNT_6ParamsE)
	.align		4
        /*000c*/ 	.word	index@(__assertfail)
	.align		4
        /*0010*/ 	.word	0x00000000
	.align		4
        /*0014*/ 	.word	0xfffffffe
	.align		4
        /*0018*/ 	.word	0x00000000
	.align		4
        /*001c*/ 	.word	0xfffffffd
	.align		4
        /*0020*/ 	.word	0x00000000
	.align		4
        /*0024*/ 	.word	0xfffffffc


//--------------------- .nv.constant4             --------------------------
	.section	.nv.constant4,"a",@progbits
	.align	8
	.align		8
.nv.constant4:
        /*0000*/ 	.dword	__assertfail
	.align		8
        /*0008*/ 	.dword	__unnamed_1
	.align		8
        /*0010*/ 	.dword	__unnamed_2
	.align		8
        /*0018*/ 	.dword	_ZN40_INTERNAL_4bbd5406_4_k_cu_28b0a895_190004cuda3std3__45__cpo5beginE
	.align		8
        /*0020*/ 	.dword	_ZN40_INTERNAL_4bbd5406_4_k_cu_28b0a895_190004cuda3std3__45__cpo3endE
	.align		8
        /*0028*/ 	.dword	_ZN40_INTERNAL_4bbd5406_4_k_cu_28b0a895_190004cuda3std3__45__cpo6cbeginE
	.align		8
        /*0030*/ 	.dword	_ZN40_INTERNAL_4bbd5406_4_k_cu_28b0a895_190004cuda3std3__45__cpo4cendE
	.align		8
        /*0038*/ 	.dword	_ZN40_INTERNAL_4bbd5406_4_k_cu_28b0a895_190004cuda3std3__442_GLOBAL__N__4bbd5406_4_k_cu_28b0a895_190006ignoreE
	.align		8
        /*0040*/ 	.dword	_ZN40_INTERNAL_4bbd5406_4_k_cu_28b0a895_190004cuda3std3__419piecewise_constructE
	.align		8
        /*0048*/ 	.dword	_ZN40_INTERNAL_4bbd5406_4_k_cu_28b0a895_190004cuda3std3__48in_placeE
	.align		8
        /*0050*/ 	.dword	_ZN40_INTERNAL_4bbd5406_4_k_cu_28b0a895_190004cuda3std6ranges3__45__cpo4swapE
	.align		8
        /*0058*/ 	.dword	_ZN40_INTERNAL_4bbd5406_4_k_cu_28b0a895_190004cuda3std6ranges3__45__cpo9iter_moveE
	.align		8
        /*0060*/ 	.dword	_ZN40_INTERNAL_4bbd5406_4_k_cu_28b0a895_190004cute7productE
	.align		8
        /*0068*/ 	.dword	_ZN40_INTERNAL_4bbd5406_4_k_cu_28b0a895_190004cute1_E
	.align		8
        /*0070*/ 	.dword	$str$25
	.align		8
        /*0078*/ 	.dword	$str$26
	.align		8
        /*0080*/ 	.dword	$str$27
	.align		8
        /*0088*/ 	.dword	$str$28


//--------------------- .text._ZN7cutlass13device_kernelINS_4gemm6kernel13GemmUniversalIN4cute5tupleIJiiiiEEENS1_10collective13CollectiveMmaINS1_35MainloopSm100TmaUmmaWarpSpecializedILi26ELi2ELi4ENS5_IJNS4_1CILi2EEENSA_ILi4EEENSA_ILi1EEEEEEEENS5_IJNSA_ILi128EEESG_NSA_ILi64EEEEEEaNS5_IJlSD_lEEEaSJ_NS4_8TiledMMAINS4_8MMA_AtomIJNS4_21SM100_MMA_S8_2x1SM_SSIaaiLi128ELi128ELNS4_4UMMA5MajorE0ELSO_0ELNSN_8SaturateE0EEEEEENS4_6LayoutINS5_IJSD_SD_SD_EEENS5_IJNSA_ILi0EEESU_SU_EEEEENS5_IJNS4_10UnderscoreESX_SX_EEEEENS4_28SM100_TMA_2SM_LOAD_MULTICASTENS4_14ComposedLayoutINS4_7SwizzleILi2ELi4ELi3EEENS4_18smem_ptr_flag_bitsILi8EEENSS_INS5_IJNSA_ILi8EEESH_EEENS5_IJSH_SD_EEEEEEEvNS4_8identityENS4_18SM100_TMA_2SM_LOADES1A_vS1B_EENS_8epilogue10collective18CollectiveEpilogueINS1E_23Sm100TmaWarpSpecializedILi2ELi2ELi32ELb0ELb0EEEJNS5_IJSH_SG_SH_EEENS5_IJNSS_ISH_SD_EENSS_INS5_IJNSA_ILi32EEESB_EEENS5_IJSD_SH_EEEEEEEEaSJ_aSJ_NS1E_6fusion15FusionCallbacksIS1I_NS1Q_17LinearCombinationIaiaiLNS_15FloatRoundStyleE2EEES1J_S1P_JEEENS4_5SM1004TMEM4LOAD26SM100_TMEM_LOAD_32dp32b32xENS4_13SM90_TMA_LOADENS11_INS12_ILi1ELi4ELi3EEES15_NSS_INS5_IJS16_S1L_EEENS5_IJS1L_SD_EEEEEEENS4_39AutoVectorizingCopyWithAssumedAlignmentILi128EEENS4_14SM90_TMA_STOREES25_S27_S27_EEEvvEEEEvNT_6ParamsE --------------------------
	.section	.text._ZN7cutlass13device_kernelINS_4gemm6kernel13GemmUniversalIN4cute5tupleIJiiiiEEENS1_10collective13CollectiveMmaINS1_35MainloopSm100TmaUmmaWarpSpecializedILi26ELi2ELi4ENS5_IJNS4_1CILi2EEENSA_ILi4EEENSA_ILi1EEEEEEEENS5_IJNSA_ILi128EEESG_NSA_ILi64EEEEEEaNS5_IJlSD_lEEEaSJ_NS4_8TiledMMAINS4_8MMA_AtomIJNS4_21SM100_MMA_S8_2x1SM_SSIaaiLi128ELi128ELNS4_4UMMA5MajorE0ELSO_0ELNSN_8SaturateE0EEEEEENS4_6LayoutINS5_IJSD_SD_SD_EEENS5_IJNSA_ILi0EEESU_SU_EEEEENS5_IJNS4_10UnderscoreESX_SX_EEEEENS4_28SM100_TMA_2SM_LOAD_MULTICASTENS4_14ComposedLayoutINS4_7SwizzleILi2ELi4ELi3EEENS4_18smem_ptr_flag_bitsILi8EEENSS_INS5_IJNSA_ILi8EEESH_EEENS5_IJSH_SD_EEEEEEEvNS4_8identityENS4_18SM100_TMA_2SM_LOADES1A_vS1B_EENS_8epilogue10collective18CollectiveEpilogueINS1E_23Sm100TmaWarpSpecializedILi2ELi2ELi32ELb0ELb0EEEJNS5_IJSH_SG_SH_EEENS5_IJNSS_ISH_SD_EENSS_INS5_IJNSA_ILi32EEESB_EEENS5_IJSD_SH_EEEEEEEEaSJ_aSJ_NS1E_6fusion15FusionCallbacksIS1I_NS1Q_17LinearCombinationIaiaiLNS_15FloatRoundStyleE2EEES1J_S1P_JEEENS4_5SM1004TMEM4LOAD26SM100_TMEM_LOAD_32dp32b32xENS4_13SM90_TMA_LOADENS11_INS12_ILi1ELi4ELi3EEES15_NSS_INS5_IJS16_S1L_EEENS5_IJS1L_SD_EEEEEEENS4_39AutoVectorizingCopyWithAssumedAlignmentILi128EEENS4_14SM90_TMA_STOREES25_S27_S27_EEEvvEEEEvNT_6ParamsE,"ax",@progbits
	.align	128
.text._ZN7cutlass13device_kernelINS_4gemm6kernel13GemmUniversalIN4cute5tupleIJiiiiEEENS1_10collective13CollectiveMmaINS1_35MainloopSm100TmaUmmaWarpSpecializedILi26ELi2ELi4ENS5_IJNS4_1CILi2EEENSA_ILi4EEENSA_ILi1EEEEEEEENS5_IJNSA_ILi128EEESG_NSA_ILi64EEEEEEaNS5_IJlSD_lEEEaSJ_NS4_8TiledMMAINS4_8MMA_AtomIJNS4_21SM100_MMA_S8_2x1SM_SSIaaiLi128ELi128ELNS4_4UMMA5MajorE0ELSO_0ELNSN_8SaturateE0EEEEEENS4_6LayoutINS5_IJSD_SD_SD_EEENS5_IJNSA_ILi0EEESU_SU_EEEEENS5_IJNS4_10UnderscoreESX_SX_EEEEENS4_28SM100_TMA_2SM_LOAD_MULTICASTENS4_14ComposedLayoutINS4_7SwizzleILi2ELi4ELi3EEENS4_18smem_ptr_flag_bitsILi8EEENSS_INS5_IJNSA_ILi8EEESH_EEENS5_IJSH_SD_EEEEEEEvNS4_8identityENS4_18SM100_TMA_2SM_LOADES1A_vS1B_EENS_8epilogue10collective18CollectiveEpilogueINS1E_23Sm100TmaWarpSpecializedILi2ELi2ELi32ELb0ELb0EEEJNS5_IJSH_SG_SH_EEENS5_IJNSS_ISH_SD_EENSS_INS5_IJNSA_ILi32EEESB_EEENS5_IJSD_SH_EEEEEEEEaSJ_aSJ_NS1E_6fusion15FusionCallbacksIS1I_NS1Q_17LinearCombinationIaiaiLNS_15FloatRoundStyleE2EEES1J_S1P_JEEENS4_5SM1004TMEM4LOAD26SM100_TMEM_LOAD_32dp32b32xENS4_13SM90_TMA_LOADENS11_INS12_ILi1ELi4ELi3EEES15_NSS_INS5_IJS16_S1L_EEENS5_IJS1L_SD_EEEEEEENS4_39AutoVectorizingCopyWithAssumedAlignmentILi128EEENS4_14SM90_TMA_STOREES25_S27_S27_EEEvvEEEEvNT_6ParamsE:
        .type           _ZN7cutlass13device_kernelINS_4gemm6kernel13GemmUniversalIN4cute5tupleIJiiiiEEENS1_10collective13CollectiveMmaINS1_35MainloopSm100TmaUmmaWarpSpecializedILi26ELi2ELi4ENS5_IJNS4_1CILi2EEENSA_ILi4EEENSA_ILi1EEEEEEEENS5_IJNSA_ILi128EEESG_NSA_ILi64EEEEEEaNS5_IJlSD_lEEEaSJ_NS4_8TiledMMAINS4_8MMA_AtomIJNS4_21SM100_MMA_S8_2x1SM_SSIaaiLi128ELi128ELNS4_4UMMA5MajorE0ELSO_0ELNSN_8SaturateE0EEEEEENS4_6LayoutINS5_IJSD_SD_SD_EEENS5_IJNSA_ILi0EEESU_SU_EEEEENS5_IJNS4_10UnderscoreESX_SX_EEEEENS4_28SM100_TMA_2SM_LOAD_MULTICASTENS4_14ComposedLayoutINS4_7SwizzleILi2ELi4ELi3EEENS4_18smem_ptr_flag_bitsILi8EEENSS_INS5_IJNSA_ILi8EEESH_EEENS5_IJSH_SD_EEEEEEEvNS4_8identityENS4_18SM100_TMA_2SM_LOADES1A_vS1B_EENS_8epilogue10collective18CollectiveEpilogueINS1E_23Sm100TmaWarpSpecializedILi2ELi2ELi32ELb0ELb0EEEJNS5_IJSH_SG_SH_EEENS5_IJNSS_ISH_SD_EENSS_INS5_IJNSA_ILi32EEESB_EEENS5_IJSD_SH_EEEEEEEEaSJ_aSJ_NS1E_6fusion15FusionCallbacksIS1I_NS1Q_17LinearCombinationIaiaiLNS_15FloatRoundStyleE2EEES1J_S1P_JEEENS4_5SM1004TMEM4LOAD26SM100_TMEM_LOAD_32dp32b32xENS4_13SM90_TMA_LOADENS11_INS12_ILi1ELi4ELi3EEES15_NSS_INS5_IJS16_S1L_EEENS5_IJS1L_SD_EEEEEEENS4_39AutoVectorizingCopyWithAssumedAlignmentILi128EEENS4_14SM90_TMA_STOREES25_S27_S27_EEEvvEEEEvNT_6ParamsE,@function
        .size           _ZN7cutlass13device_kernelINS_4gemm6kernel13GemmUniversalIN4cute5tupleIJiiiiEEENS1_10collective13CollectiveMmaINS1_35MainloopSm100TmaUmmaWarpSpecializedILi26ELi2ELi4ENS5_IJNS4_1CILi2EEENSA_ILi4EEENSA_ILi1EEEEEEEENS5_IJNSA_ILi128EEESG_NSA_ILi64EEEEEEaNS5_IJlSD_lEEEaSJ_NS4_8TiledMMAINS4_8MMA_AtomIJNS4_21SM100_MMA_S8_2x1SM_SSIaaiLi128ELi128ELNS4_4UMMA5MajorE0ELSO_0ELNSN_8SaturateE0EEEEEENS4_6LayoutINS5_IJSD_SD_SD_EEENS5_IJNSA_ILi0EEESU_SU_EEEEENS5_IJNS4_10UnderscoreESX_SX_EEEEENS4_28SM100_TMA_2SM_LOAD_MULTICASTENS4_14ComposedLayoutINS4_7SwizzleILi2ELi4ELi3EEENS4_18smem_ptr_flag_bitsILi8EEENSS_INS5_IJNSA_ILi8EEESH_EEENS5_IJSH_SD_EEEEEEEvNS4_8identityENS4_18SM100_TMA_2SM_LOADES1A_vS1B_EENS_8epilogue10collective18CollectiveEpilogueINS1E_23Sm100TmaWarpSpecializedILi2ELi2ELi32ELb0ELb0EEEJNS5_IJSH_SG_SH_EEENS5_IJNSS_ISH_SD_EENSS_INS5_IJNSA_ILi32EEESB_EEENS5_IJSD_SH_EEEEEEEEaSJ_aSJ_NS1E_6fusion15FusionCallbacksIS1I_NS1Q_17LinearCombinationIaiaiLNS_15FloatRoundStyleE2EEES1J_S1P_JEEENS4_5SM1004TMEM4LOAD26SM100_TMEM_LOAD_32dp32b32xENS4_13SM90_TMA_LOADENS11_INS12_ILi1ELi4ELi3EEES15_NSS_INS5_IJS16_S1L_EEENS5_IJS1L_SD_EEEEEEENS4_39AutoVectorizingCopyWithAssumedAlignmentILi128EEENS4_14SM90_TMA_STOREES25_S27_S27_EEEvvEEEEvNT_6ParamsE,(.L_x_230 - _ZN7cutlass13device_kernelINS_4gemm6kernel13GemmUniversalIN4cute5tupleIJiiiiEEENS1_10collective13CollectiveMmaINS1_35MainloopSm100TmaUmmaWarpSpecializedILi26ELi2ELi4ENS5_IJNS4_1CILi2EEENSA_ILi4EEENSA_ILi1EEEEEEEENS5_IJNSA_ILi128EEESG_NSA_ILi64EEEEEEaNS5_IJlSD_lEEEaSJ_NS4_8TiledMMAINS4_8MMA_AtomIJNS4_21SM100_MMA_S8_2x1SM_SSIaaiLi128ELi128ELNS4_4UMMA5MajorE0ELSO_0ELNSN_8SaturateE0EEEEEENS4_6LayoutINS5_IJSD_SD_SD_EEENS5_IJNSA_ILi0EEESU_SU_EEEEENS5_IJNS4_10UnderscoreESX_SX_EEEEENS4_28SM100_TMA_2SM_LOAD_MULTICASTENS4_14ComposedLayoutINS4_7SwizzleILi2ELi4ELi3EEENS4_18smem_ptr_flag_bitsILi8EEENSS_INS5_IJNSA_ILi8EEESH_EEENS5_IJSH_SD_EEEEEEEvNS4_8identityENS4_18SM100_TMA_2SM_LOADES1A_vS1B_EENS_8epilogue10collective18CollectiveEpilogueINS1E_23Sm100TmaWarpSpecializedILi2ELi2ELi32ELb0ELb0EEEJNS5_IJSH_SG_SH_EEENS5_IJNSS_ISH_SD_EENSS_INS5_IJNSA_ILi32EEESB_EEENS5_IJSD_SH_EEEEEEEEaSJ_aSJ_NS1E_6fusion15FusionCallbacksIS1I_NS1Q_17LinearCombinationIaiaiLNS_15FloatRoundStyleE2EEES1J_S1P_JEEENS4_5SM1004TMEM4LOAD26SM100_TMEM_LOAD_32dp32b32xENS4_13SM90_TMA_LOADENS11_INS12_ILi1ELi4ELi3EEES15_NSS_INS5_IJS16_S1L_EEENS5_IJS1L_SD_EEEEEEENS4_39AutoVectorizingCopyWithAssumedAlignmentILi128EEENS4_14SM90_TMA_STOREES25_S27_S27_EEEvvEEEEvNT_6ParamsE)
        .other          _ZN7cutlass13device_kernelINS_4gemm6kernel13GemmUniversalIN4cute5tupleIJiiiiEEENS1_10collective13CollectiveMmaINS1_35MainloopSm100TmaUmmaWarpSpecializedILi26ELi2ELi4ENS5_IJNS4_1CILi2EEENSA_ILi4EEENSA_ILi1EEEEEEEENS5_IJNSA_ILi128EEESG_NSA_ILi64EEEEEEaNS5_IJlSD_lEEEaSJ_NS4_8TiledMMAINS4_8MMA_AtomIJNS4_21SM100_MMA_S8_2x1SM_SSIaaiLi128ELi128ELNS4_4UMMA5MajorE0ELSO_0ELNSN_8SaturateE0EEEEEENS4_6LayoutINS5_IJSD_SD_SD_EEENS5_IJNSA_ILi0EEESU_SU_EEEEENS5_IJNS4_10UnderscoreESX_SX_EEEEENS4_28SM100_TMA_2SM_LOAD_MULTICASTENS4_14ComposedLayoutINS4_7SwizzleILi2ELi4ELi3EEENS4_18smem_ptr_flag_bitsILi8EEENSS_INS5_IJNSA_ILi8EEESH_EEENS5_IJSH_SD_EEEEEEEvNS4_8identityENS4_18SM100_TMA_2SM_LOADES1A_vS1B_EENS_8epilogue10collective18CollectiveEpilogueINS1E_23Sm100TmaWarpSpecializedILi2ELi2ELi32ELb0ELb0EEEJNS5_IJSH_SG_SH_EEENS5_IJNSS_ISH_SD_EENSS_INS5_IJNSA_ILi32EEESB_EEENS5_IJSD_SH_EEEEEEEEaSJ_aSJ_NS1E_6fusion15FusionCallbacksIS1I_NS1Q_17LinearCombinationIaiaiLNS_15FloatRoundStyleE2EEES1J_S1P_JEEENS4_5SM1004TMEM4LOAD26SM100_TMEM_LOAD_32dp32b32xENS4_13SM90_TMA_LOADENS11_INS12_ILi1ELi4ELi3EEES15_NSS_INS5_IJS16_S1L_EEENS5_IJS1L_SD_EEEEEEENS4_39AutoVectorizingCopyWithAssumedAlignmentILi128EEENS4_14SM90_TMA_STOREES25_S27_S27_EEEvvEEEEvNT_6ParamsE,@"STO_CUDA_ENTRY STV_DEFAULT"
_ZN7cutlass13device_kernelINS_4gemm6kernel13GemmUniversalIN4cute5tupleIJiiiiEEENS1_10collective13CollectiveMmaINS1_35MainloopSm100TmaUmmaWarpSpecializedILi26ELi2ELi4ENS5_IJNS4_1CILi2EEENSA_ILi4EEENSA_ILi1EEEEEEEENS5_IJNSA_ILi128EEESG_NSA_ILi64EEEEEEaNS5_IJlSD_lEEEaSJ_NS4_8TiledMMAINS4_8MMA_AtomIJNS4_21SM100_MMA_S8_2x1SM_SSIaaiLi128ELi128ELNS4_4UMMA5MajorE0ELSO_0ELNSN_8SaturateE0EEEEEENS4_6LayoutINS5_IJSD_SD_SD_EEENS5_IJNSA_ILi0EEESU_SU_EEEEENS5_IJNS4_10UnderscoreESX_SX_EEEEENS4_28SM100_TMA_2SM_LOAD_MULTICASTENS4_14ComposedLayoutINS4_7SwizzleILi2ELi4ELi3EEENS4_18smem_ptr_flag_bitsILi8EEENSS_INS5_IJNSA_ILi8EEESH_EEENS5_IJSH_SD_EEEEEEEvNS4_8identityENS4_18SM100_TMA_2SM_LOADES1A_vS1B_EENS_8epilogue10collective18CollectiveEpilogueINS1E_23Sm100TmaWarpSpecializedILi2ELi2ELi32ELb0ELb0EEEJNS5_IJSH_SG_SH_EEENS5_IJNSS_ISH_SD_EENSS_INS5_IJNSA_ILi32EEESB_EEENS5_IJSD_SH_EEEEEEEEaSJ_aSJ_NS1E_6fusion15FusionCallbacksIS1I_NS1Q_17LinearCombinationIaiaiLNS_15FloatRoundStyleE2EEES1J_S1P_JEEENS4_5SM1004TMEM4LOAD26SM100_TMEM_LOAD_32dp32b32xENS4_13SM90_TMA_LOADENS11_INS12_ILi1ELi4ELi3EEES15_NSS_INS5_IJS16_S1L_EEENS5_IJS1L_SD_EEEEEEENS4_39AutoVectorizingCopyWithAssumedAlignmentILi128EEENS4_14SM90_TMA_STOREES25_S27_S27_EEEvvEEEEvNT_6ParamsE:
[----:B------:R-:W1:Y:S01]  /*0000*/  LDC R1, c[0x0][0x37c] ;  /* 0x0000df00ff017b82 */ /* 0x000e620000000800 */
[----:B------:R-:W2:Y:S01]  /*0010*/  S2R R89, SR_TID.X ;  /* 0x0000000000597919 */ /* 0x000ea20000002100 */
[----:B------:R-:W3:Y:S06]  /*0020*/  LDCU.64 UR8, c[0x0][0x890] ;  /* 0x00011200ff0877ac */ /* 0x000eec0008000a00 */
[----:B------:R-:W4:Y:S01]  /*0030*/  S2UR UR46, SR_CgaCtaId ;  /* 0x00000000002e79c3 */ /* 0x000f220000008800 */
[----:B------:R-:W-:Y:S02]  /*0040*/  PRMT R80, RZ, 0x7610, R80 ;  /* 0x00007610ff507816 */ /* 0x000fe40000000050 */
[----:B------:R-:W-:-:S02]  /*0050*/  ELECT P0, URZ, PT ;  /* 0x0000000000ff782f */ /* 0x000fc40003800000 */
[----:B---3--:R-:W-:-:S04]  /*0060*/  ISETP.NE.U32.AND P1, PT, RZ, UR8, PT ;  /* 0x00000008ff007c0c */ /* 0x008fc8000bf25070 */
[----:B------:R-:W-:Y:S01]  /*0070*/  ISETP.NE.AND.EX P2, PT, RZ, UR9, PT, P1 ;  /* 0x00000009ff007c0c */ /* 0x000fe2000bf45310 */
[----:B----4-:R-:W-:Y:S02]  /*0080*/  ULOP3.LUT UR33, UR46, 0x1, URZ, 0xc0, !UPT ;  /* 0x000000012e217892 */ /* 0x010fe4000f8ec0ff */
[----:B------:R-:W-:Y:S01]  /*0090*/  ULOP3.LUT UR34, UR46, 0x1, URZ, 0x3c, !UPT ;  /* 0x000000012e227892 */ /* 0x000fe2000f8e3cff */
[----:B--2---:R-:W-:-:S05]  /*00a0*/  SHF.R.U32.HI R81, RZ, 0x5, R89 ;  /* 0x00000005ff517819 */ /* 0x004fca0000011659 */
[----:B------:R-:W2:Y:S02]  /*00b0*/  SHFL.IDX PT, R0, R81, RZ, 0x1f ;  /* 0x00001fff51007589 */ /* 0x000ea400000e0000 */
[----:B--2---:R-:W-:Y:S02]  /*00c0*/  R2UR UR23, R0 ;  /* 0x00000000001772ca */ /* 0x004fe400000e0000 */
[----:B-1----:R-:W-:Y:S05]  /*00d0*/  @P2 BRA `(.L_x_0) ;  /* 0x0000000000302947 */ /* 0x002fea0003800000 */
[----:B------:R-:W1:Y:S02]  /*00e0*/  LDCU.64 UR4, c[0x0][0x888] ;  /* 0x00011100ff0477ac */ /* 0x000e640008000a00 */
[----:B-1----:R-:W-:-:S04]  /*00f0*/  UISETP.NE.U32.AND UP0, UPT, UR4, URZ, UPT ;  /* 0x000000ff0400728c */ /* 0x002fc8000bf05070 */
[----:B------:R-:W-:-:S09]  /*0100*/  UISETP.NE.AND.EX UP0, UPT, UR5, URZ, UPT, UP0 ;  /* 0x000000ff0500728c */ /* 0x000fd2000bf05300 */
[----:B------:R-:W-:Y:S05]  /*0110*/  BRA.U !UP0, `(.L_x_1) ;  /* 0x0000000108147547 */ /* 0x000fea000b800000 */
[----:B------:R-:W1:Y:S01]  /*0120*/  LDC.64 R40, c[0x0][0x888] ;  /* 0x00022200ff287b82 */ /* 0x000e620000000a00 */
[----:B------:R-:W1:Y:S02]  /*0130*/  LDCU.64 UR4, c[0x0][0x358] ;  /* 0x00006b00ff0477ac */ /* 0x000e640008000a00 */
[----:B-1----:R1:W5:Y:S01]  /*0140*/  LDG.E R40, desc[UR4][R40.64] ;  /* 0x0000000428287981 */ /* 0x002362000c1e1900 */
[----:B------:R-:W-:Y:S01]  /*0150*/  HFMA2 R80, -RZ, RZ, 0, 5.9604644775390625e-08 ;  /* 0x00000001ff507431 */ /* 0x000fe200000001ff */
[----:B------:R-:W-:Y:S05]  /*0160*/  BRA `(.L_x_0) ;  /* 0x00000000000c7947 */ /* 0x000fea0003800000 */
.L_x_1:
[----:B------:R-:W1:Y:S01]  /*0170*/  LDCU UR4, c[0x0][0x880] ;  /* 0x00011000ff0477ac */ /* 0x000e620008000800 */
[----:B------:R-:W-:Y:S01]  /*0180*/  HFMA2 R80, -RZ, RZ, 0, 5.9604644775390625e-08 ;  /* 0x00000001ff507431 */ /* 0x000fe200000001ff */
[----:B-1----:R-:W-:-:S07]  /*0190*/  MOV R40, UR4 ;  /* 0x0000000400287c02 */ /* 0x002fce0008000f00 */
.L_x_0:
[----:B------:R-:W2:Y:S02]  /*01a0*/  LDCU.64 UR4, c[0x0][0x8b0] ;  /* 0x00011600ff0477ac */ /* 0x000ea40008000a00 */
[----:B--2---:R-:W-:-:S04]  /*01b0*/  UISETP.NE.U32.AND UP0, UPT, UR4, URZ, UPT ;  /* 0x000000ff0400728c */ /* 0x004fc8000bf05070 */
[----:B------:R-:W-:-:S09]  /*01c0*/  UISETP.NE.AND.EX UP0, UPT, UR5, URZ, UPT, UP0 ;  /* 0x000000ff0500728c */ /* 0x000fd2000bf05300 */
[----:B------:R-:W-:Y:S05]  /*01d0*/  BRA.U UP0, `(.L_x_2) ;  /* 0x0000000100287547 */ /* 0x000fea000b800000 */
[----:B------:R-:W2:Y:S02]  /*01e0*/  LDCU.64 UR4, c[0x0][0x8a8] ;  /* 0x00011500ff0477ac */ /* 0x000ea40008000a00 */
[----:B--2---:R-:W-:-:S04]  /*01f0*/  UISETP.NE.U32.AND UP0, UPT, UR4, URZ, UPT ;  /* 0x000000ff0400728c */ /* 0x004fc8000bf05070 */
[----:B------:R-:W-:-:S09]  /*0200*/  UISETP.NE.AND.EX UP0, UPT, UR5, URZ, UPT, UP0 ;  /* 0x000000ff0500728c */ /* 0x000fd2000bf05300 */
[----:B------:R-:W-:Y:S05]  /*0210*/  BRA.U !UP0, `(.L_x_3) ;  /* 0x0000000108107547 */ /* 0x000fea000b800000 */
[----:B------:R-:W2:Y:S01]  /*0220*/  LDC.64 R38, c[0x0][0x8a8] ;  /* 0x00022a00ff267b82 */ /* 0x000ea20000000a00 */
[----:B------:R-:W2:Y:S02]  /*0230*/  LDCU.64 UR4, c[0x0][0x358] ;  /* 0x00006b00ff0477ac */ /* 0x000ea40008000a00 */
[----:B--2---:R2:W5:Y:S01]  /*0240*/  LDG.E R38, desc[UR4][R38.64] ;  /* 0x0000000426267981 */ /* 0x004562000c1e1900 */
[----:B------:R-:W-:Y:S05]  /*0250*/  BRA `(.L_x_2) ;  /* 0x0000000000087947 */ /* 0x000fea0003800000 */
.L_x_3:
[----:B------:R-:W2:Y:S02]  /*0260*/  LDCU UR4, c[0x0][0x8a0] ;  /* 0x00011400ff0477ac */ /* 0x000ea40008000800 */
[----:B--2---:R-:W-:Y:S02]  /*0270*/  MOV R38, UR4 ;  /* 0x0000000400267c02 */ /* 0x004fe40008000f00 */
.L_x_2:
[----:B------:R-:W-:Y:S01]  /*0280*/  IMAD.U32 R0, RZ, RZ, UR23 ;  /* 0x00000017ff007e24 */ /* 0x000fe2000f8e00ff */
[----:B------:R-:W-:Y:S04]  /*0290*/  BSSY.RECONVERGENT B0, `(.L_x_4) ;  /* 0x000000c000007945 */ /* 0x000fe80003800200 */
[C---:B------:R-:W-:Y:S02]  /*02a0*/  ISETP.NE.OR P3, PT, R0.reuse, 0x1, !P0 ;  /* 0x000000010000780c */ /* 0x040fe40004765670 */
[----:B------:R-:W-:-:S11]  /*02b0*/  ISETP.NE.OR P2, PT, R0, 0x3, !P0 ;  /* 0x000000030000780c */ /* 0x000fd60004745670 */
[----:B------:R-:W-:Y:S05]  /*02c0*/  @P3 BRA `(.L_x_5) ;  /* 0x0000000000203947 */ /* 0x000fea0003800000 */
[----:B------:R-:W3:Y:S02]  /*02d0*/  LDCU.64 UR4, c[0x0][0x348] ;  /* 0x00006900ff0477ac */ /* 0x000ee40008000a00 */
[----:B---3--:R-:W-:Y:S02]  /*02e0*/  UIADD3 UR6, UP1, UPT, UR4, 0x80, URZ ;  /* 0x0000008004067890 */ /* 0x008fe4000ff3e0ff */
[----:B------:R-:W-:Y:S02]  /*02f0*/  UIADD3 UR4, UP0, UPT, UR4, 0x180, URZ ;  /* 0x0000018004047890 */ /* 0x000fe4000ff1e0ff */
[----:B------:R-:W-:Y:S02]  /*0300*/  UIADD3.X UR7, UPT, UPT, URZ, UR5, URZ, UP1, !UPT ;  /* 0x00000005ff077290 */ /* 0x000fe40008ffe4ff */
[----:B------:R-:W-:-:S07]  /*0310*/  UIADD3.X UR5, UPT, UPT, URZ, UR5, URZ, UP0, !UPT ;  /* 0x00000005ff057290 */ /* 0x000fce00087fe4ff */
[----:B------:R3:W-:Y:S02]  /*0320*/  UTMACCTL.PF [UR6] ;  /* 0x00000000060079b9 */ /* 0x0007e40008040000 */
[----:B------:R3:W-:Y:S02]  /*0330*/  UTMACCTL.PF [UR4] ;  /* 0x00000000040079b9 */ /* 0x0007e40008040000 */
[----:B---3--:R-:W-:Y:S01]  /*0340*/  NOP ;  /* 0x0000000000007918 */ /* 0x008fe20000000000 */
.L_x_5:
[----:B------:R-:W-:Y:S05]  /*0350*/  BSYNC.RECONVERGENT B0 ;  /* 0x0000000000007941 */ /* 0x000fea0003800200 */
.L_x_4:
[----:B------:R-:W-:Y:S04]  /*0360*/  BSSY.RECONVERGENT B0, `(.L_x_6) ;  /* 0x000000a000007945 */ /* 0x000fe80003800200 */
        /* <DEDUP_REMOVED lines=9> */
.L_x_7:
[----:B------:R-:W-:Y:S05]  /*0400*/  BSYNC.RECONVERGENT B0 ;  /* 0x0000000000007941 */ /* 0x000fea0003800200 */
.L_x_6:
[----:B------:R-:W3:Y:S01]  /*0410*/  LDCU.64 UR4, c[0x0][0x888] ;  /* 0x00011100ff0477ac */ /* 0x000ee20008000a00 */
[----:B------:R-:W-:Y:S01]  /*0420*/  ISETP.NE.AND.EX P1, PT, RZ, UR9, PT, P1 ;  /* 0x00000009ff007c0c */ /* 0x000fe2000bf25310 */
[----:B------:R-:W-:Y:S01]  /*0430*/  UPLOP3.LUT UP4, UPT, UPT, UPT, UPT, 0x80, 0x8 ;  /* 0x000000000008789c */ /* 0x000fe20003f8f070 */
[----:B---3--:R-:W-:-:S04]  /*0440*/  ISETP.NE.U32.AND P2, PT, RZ, UR4, PT ;  /* 0x00000004ff007c0c */ /* 0x008fc8000bf45070 */
[----:B------:R-:W-:-:S13]  /*0450*/  ISETP.NE.AND.EX P2, PT, RZ, UR5, PT, P2 ;  /* 0x00000005ff007c0c */ /* 0x000fda000bf45320 */
[----:B------:R-:W-:Y:S05]  /*0460*/  @P2 BRA P1, `(.L_x_8) ;  /* 0x0000000000282947 */ /* 0x000fea0000800000 */
[----:B-----5:R-:W-:Y:S01]  /*0470*/  R2UR UR6, R40 ;  /* 0x00000000280672ca */ /* 0x020fe200000e0000 */
[----:B------:R-:W-:Y:S02]  /*0480*/  UISETP.NE.U32.AND UP0, UPT, UR8, URZ, UPT ;  /* 0x000000ff0800728c */ /* 0x000fe4000bf05070 */
[----:B------:R-:W-:Y:S02]  /*0490*/  UISETP.NE.U32.AND UP1, UPT, UR4, URZ, UPT ;  /* 0x000000ff0400728c */ /* 0x000fe4000bf25070 */
[----:B------:R-:W-:Y:S02]  /*04a0*/  UISETP.NE.AND.EX UP2, UPT, UR9, URZ, UPT, UP0 ;  /* 0x000000ff0900728c */ /* 0x000fe4000bf45300 */
[----:B------:R-:W-:-:S04]  /*04b0*/  UISETP.NE.AND.EX UP0, UPT, UR5, URZ, UPT, UP1 ;  /* 0x000000ff0500728c */ /* 0x000fc8000bf05310 */
[----:B------:R-:W-:Y:S02]  /*04c0*/  USEL UR4, URZ, 0xffffffff, UP0 ;  /* 0xffffffffff047887 */ /* 0x000fe40008000000 */
[----:B------:R-:W-:-:S04]  /*04d0*/  UISETP.NE.AND UP1, UPT, UR6, URZ, UPT ;  /* 0x000000ff0600728c */ /* 0x000fc8000bf25270 */
[----:B------:R-:W-:-:S04]  /*04e0*/  @!UP2 USEL UR4, URZ, 0xffffffff, UP1 ;  /* 0xffffffffff04a887 */ /* 0x000fc80008800000 */
[----:B------:R-:W-:-:S04]  /*04f0*/  ULOP3.LUT UR4, UR4, 0x1, URZ, 0xc0, !UPT ;  /* 0x0000000104047892 */ /* 0x000fc8000f8ec0ff */
[----:B------:R-:W-:-:S11]  /*0500*/  UISETP.NE.U32.AND UP4, UPT, UR4, 0x1, UPT ;  /* 0x000000010400788c */ /* 0x000fd6000bf85070 */
.L_x_8:
[----:B------:R-:W3:Y:S01]  /*0510*/  SHFL.IDX PT, R0, R81, RZ, 0x1f ;  /* 0x00001fff51007589 */ /* 0x000ee200000e0000 */
[----:B------:R-:W-:-:S04]  /*0520*/  UISETP.NE.AND UP0, UPT, UR23, 0x2, UPT ;  /* 0x000000021700788c */ /* 0x000fc8000bf05270 */
[----:B------:R-:W-:Y:S02]  /*0530*/  UISETP.EQ.AND UP1, UPT, UR33, URZ, !UP0 ;  /* 0x000000ff2100728c */ /* 0x000fe4000c722270 */
[----:B------:R-:W-:-:S04]  /*0540*/  USEL UR41, URZ, 0x1, UP0 ;  /* 0x00000001ff297887 */ /* 0x000fc80008000000 */
[----:B------:R-:W-:Y:S02]  /*0550*/  PLOP3.LUT P3, PT, P0, PT, UP1, 0x80, 0x8 ;  /* 0x000000000008781c */ /* 0x000fe4000076f018 */
[----:B---3--:R-:W-:-:S13]  /*0560*/  ISETP.NE.AND P1, PT, R0, RZ, PT ;  /* 0x000000ff0000720c */ /* 0x008fda0003f25270 */
[----:B------:R-:W-:Y:S05]  /*0570*/  @P1 BRA `(.L_x_9) ;  /* 0x0000000400101947 */ /* 0x000fea0003800000 */
[----:B------:R-:W-:Y:S01]  /*0580*/  ELECT P1, URZ, PT ;  /* 0x0000000000ff782f */ /* 0x000fe20003820000 */
[----:B------:R-:W-:-:S12]  /*0590*/  BSSY.RECONVERGENT B0, `(.L_x_9) ;  /* 0x0000042000007945 */ /* 0x000fd80003800200 */
[----:B------:R-:W-:Y:S05]  /*05a0*/  @!P1 BRA `(.L_x_10) ;  /* 0x0000000400009947 */ /* 0x000fea0003800000 */
[----:B------:R-:W-:Y:S01]  /*05b0*/  UMOV UR4, 0x400 ;  /* 0x0000040000047882 */ /* 0x000fe20000000000 */
[----:B------:R-:W-:Y:S01]  /*05c0*/  UMOV UR8, 0x1 ;  /* 0x0000000100087882 */ /* 0x000fe20000000000 */
[----:B------:R-:W-:Y:S01]  /*05d0*/  UMOV UR6, 0x4 ;  /* 0x0000000400067882 */ /* 0x000fe20000000000 */
[----:B------:R-:W-:Y:S02]  /*05e0*/  ULEA UR4, UR46, UR4, 0x18 ;  /* 0x000000042e047291 */ /* 0x000fe4000f8ec0ff */
[----:B------:R-:W-:-:S04]  /*05f0*/  UIADD3 UR8, UPT, UPT, -UR8, 0x100000, URZ ;  /* 0x0010000008087890 */ /* 0x000fc8000fffe1ff */
[----:B------:R-:W-:Y:S02]  /*0600*/  USHF.L.U32 UR9, UR8, 0xb, URZ ;  /* 0x0000000b08097899 */ /* 0x000fe400080006ff */
[----:B------:R-:W-:Y:S02]  /*0610*/  USHF.L.U32 UR8, UR8, 0x1, URZ ;  /* 0x0000000108087899 */ /* 0x000fe400080006ff */
[----:B------:R-:W-:-:S04]  /*0620*/  UIADD3 UR6, UPT, UPT, -UR6, 0x100000, URZ ;  /* 0x0010000006067890 */ /* 0x000fc8000fffe1ff */
[----:B------:R-:W-:Y:S02]  /*0630*/  USHF.L.U32 UR7, UR6, 0xb, URZ ;  /* 0x0000000b06077899 */ /* 0x000fe400080006ff */
[----:B------:R-:W-:Y:S01]  /*0640*/  USHF.L.U32 UR6, UR6, 0x1, URZ ;  /* 0x0000000106067899 */ /* 0x000fe200080006ff */
[----:B------:R-:W3:Y:S03]  /*0650*/  FENCE.VIEW.ASYNC.S ;  /* 0x00000000000073c6 */ /* 0x000ee60000000000 */
[----:B---3--:R3:W4:Y:S08]  /*0660*/  SYNCS.EXCH.64 URZ, [UR4], UR8 ;  /* 0x0000000804ff75b2 */ /* 0x0087300008000100 */
[----:B------:R3:W1:Y:S01]  /*0670*/  SYNCS.EXCH.64 URZ, [UR4+0xd0], UR6 ;  /* 0x0000d00604ff75b2 */ /* 0x0006620008000100 */
        /* <DEDUP_REMOVED lines=49> */
[----:B------:R3:W1:Y:S02]  /*0990*/  SYNCS.EXCH.64 URZ, [UR4+0x198], UR6 ;  /* 0x0001980604ff75b2 */ /* 0x0006640008000100 */
[----:B---34-:R-:W-:Y:S01]  /*09a0*/  NOP ;  /* 0x0000000000007918 */ /* 0x018fe20000000000 */
.L_x_10:
[----:B------:R-:W-:Y:S05]  /*09b0*/  BSYNC.RECONVERGENT B0 ;  /* 0x0000000000007941 */ /* 0x000fea0003800200 */
.L_x_9:
[----:B------:R-:W3:Y:S01]  /*09c0*/  SHFL.IDX PT, R0, R81, RZ, 0x1f ;  /* 0x00001fff51007589 */ /* 0x000ee200000e0000 */
[----:B------:R-:W-:Y:S01]  /*09d0*/  NOP ;  /* 0x0000000000007918 */ /* 0x000fe20000000000 */
[----:B---3--:R-:W-:-:S13]  /*09e0*/  ISETP.NE.AND P1, PT, R0, 0x1, PT ;  /* 0x000000010000780c */ /* 0x008fda0003f25270 */
[----:B------:R-:W-:Y:S05]  /*09f0*/  @P1 BRA `(.L_x_11) ;  /* 0x0000000000441947 */ /* 0x000fea0003800000 */
        /* <DEDUP_REMOVED lines=10> */
[----:B------:R-:W-:Y:S01]  /*0aa0*/  ELECT P1, URZ, PT ;  /* 0x0000000000ff782f */ /* 0x000fe20003820000 */
[----:B------:R-:W3:Y:S02]  /*0ab0*/  FENCE.VIEW.ASYNC.S ;  /* 0x00000000000073c6 */ /* 0x000ee40000000000 */
[----:B---3--:R3:W4:Y:S08]  /*0ac0*/  SYNCS.EXCH.64 URZ, [UR4+0x1a0], UR8 ;  /* 0x0001a00804ff75b2 */ /* 0x0087300008000100 */
[----:B------:R3:W1:Y:S01]  /*0ad0*/  SYNCS.EXCH.64 URZ, [UR4+0x1b0], UR6 ;  /* 0x0001b00604ff75b2 */ /* 0x0006620008000100 */
[----:B------:R3:W1:Y:S01]  /*0ae0*/  SYNCS.EXCH.64 URZ, [UR4+0x1a8], UR8 ;  /* 0x0001a80804ff75b2 */ /* 0x0006620008000100 */
[----:B------:R3:W1:Y:S01]  /*0af0*/  SYNCS.EXCH.64 URZ, [UR4+0x1b8], UR6 ;  /* 0x0001b80604ff75b2 */ /* 0x0006620008000100 */
[----:B------:R-:W-:Y:S01]  /*0b00*/  NOP ;  /* 0x0000000000007918 */ /* 0x000fe20000000000 */
.L_x_11:
[----:B------:R-:W2:Y:S01]  /*0b10*/  SHFL.IDX PT, R0, R81, RZ, 0x1f ;  /* 0x00001fff51007589 */ /* 0x000ea200000e0000 */
[----:B------:R-:W-:Y:S01]  /*0b20*/  NOP ;  /* 0x0000000000007918 */ /* 0x000fe20000000000 */
[----:B--2---:R-:W-:-:S13]  /*0b30*/  ISETP.NE.AND P1, PT, R0, 0x3, PT ;  /* 0x000000030000780c */ /* 0x004fda0003f25270 */
[----:B------:R-:W-:Y:S05]  /*0b40*/  @P1 BRA `(.L_x_12) ;  /* 0x00000000002c1947 */ /* 0x000fea0003800000 */
[----:B---3--:R-:W-:Y:S01]  /*0b50*/  UMOV UR6, 0x400 ;  /* 0x0000040000067882 */ /* 0x008fe20000000000 */
[----:B------:R-:W-:Y:S01]  /*0b60*/  UMOV UR4, 0x20 ;  /* 0x0000002000047882 */ /* 0x000fe20000000000 */
[----:B------:R-:W-:Y:S02]  /*0b70*/  ULEA UR6, UR46, UR6, 0x18 ;  /* 0x000000062e067291 */ /* 0x000fe4000f8ec0ff */
[----:B------:R-:W-:-:S04]  /*0b80*/  UIADD3 UR4, UPT, UPT, -UR4, 0x100000, URZ ;  /* 0x0010000004047890 */ /* 0x000fc8000fffe1ff */
[----:B------:R-:W-:Y:S02]  /*0b90*/  USHF.L.U32 UR5, UR4, 0xb, URZ ;  /* 0x0000000b04057899 */ /* 0x000fe400080006ff */
[----:B------:R-:W-:Y:S01]  /*0ba0*/  USHF.L.U32 UR4, UR4, 0x1, URZ ;  /* 0x0000000104047899 */ /* 0x000fe200080006ff */
[----:B------:R-:W-:Y:S01]  /*0bb0*/  ELECT P1, URZ, PT ;  /* 0x0000000000ff782f */ /* 0x000fe20003820000 */
[----:B------:R-:W2:Y:S10]  /*0bc0*/  FENCE.VIEW.ASYNC.S ;  /* 0x00000000000073c6 */ /* 0x000eb40000000000 */
[----:B--2---:R2:W3:Y:S01]  /*0bd0*/  SYNCS.EXCH.64 URZ, [UR6+0x1c0], UR4 ;  /* 0x0001c00406ff75b2 */ /* 0x0044e20008000100 */
[----:B------:R2:W1:Y:S01]  /*0be0*/  SYNCS.EXCH.64 URZ, [UR6+0x1c8], UR4 ;  /* 0x0001c80406ff75b2 */ /* 0x0004620008000100 */
[----:B------:R-:W-:Y:S01]  /*0bf0*/  NOP ;  /* 0x0000000000007918 */ /* 0x000fe20000000000 */
.L_x_12:
[----:B------:R-:W4:Y:S01]  /*0c00*/  SHFL.IDX PT, R0, R81, RZ, 0x1f ;  /* 0x00001fff51007589 */ /* 0x000f2200000e0000 */
[----:B------:R-:W-:Y:S01]  /*0c10*/  NOP ;  /* 0x0000000000007918 */ /* 0x000fe20000000000 */
[----:B----4-:R-:W-:-:S13]  /*0c20*/  ISETP.NE.AND P1, PT, R0, 0x4, PT ;  /* 0x000000040000780c */ /* 0x010fda0003f25270 */
[----:B------:R-:W-:Y:S05]  /*0c30*/  @P1 BRA `(.L_x_13) ;  /* 0x0000000000481947 */ /* 0x000fea0003800000 */
[----:B--23--:R-:W-:Y:S01]  /*0c40*/  UMOV UR4, 0x720 ;  /* 0x0000072000047882 */ /* 0x00cfe20000000000 */
[----:B------:R-:W-:Y:S01]  /*0c50*/  UMOV UR6, 0x400 ;  /* 0x0000040000067882 */ /* 0x000fe20000000000 */
[----:B------:R-:W-:Y:S01]  /*0c60*/  USEL UR4, UR4, 0x620, UP4 ;  /* 0x0000062004047887 */ /* 0x000fe2000a000000 */
        /* <DEDUP_REMOVED lines=9> */
[----:B------:R-:W2:Y:S02]  /*0d00*/  FENCE.VIEW.ASYNC.S ;  /* 0x00000000000073c6 */ /* 0x000ea40000000000 */
[----:B--2---:R4:W2:Y:S08]  /*0d10*/  SYNCS.EXCH.64 URZ, [UR6+0x1d0], UR8 ;  /* 0x0001d00806ff75b2 */ /* 0x0048b00008000100 */
[----:B------:R4:W3:Y:S01]  /*0d20*/  SYNCS.EXCH.64 URZ, [UR6+0x1e0], UR4 ;  /* 0x0001e00406ff75b2 */ /* 0x0008e20008000100 */
[----:B------:R4:W1:Y:S01]  /*0d30*/  SYNCS.EXCH.64 URZ, [UR6+0x1d8], UR8 ;  /* 0x0001d80806ff75b2 */ /* 0x0008620008000100 */
[----:B------:R4:W1:Y:S02]  /*0d40*/  SYNCS.EXCH.64 URZ, [UR6+0x1e8], UR4 ;  /* 0x0001e80406ff75b2 */ /* 0x0008640008000100 */
[----:B----4-:R-:W-:Y:S01]  /*0d50*/  NOP ;  /* 0x0000000000007918 */ /* 0x010fe20000000000 */
.L_x_13:
[----:B------:R-:W4:Y:S01]  /*0d60*/  SHFL.IDX PT, R0, R81, RZ, 0x1f ;  /* 0x00001fff51007589 */ /* 0x000f2200000e0000 */
[----:B------:R-:W-:Y:S01]  /*0d70*/  NOP ;  /* 0x0000000000007918 */ /* 0x000fe20000000000 */
[----:B----4-:R-:W-:-:S13]  /*0d80*/  ISETP.NE.AND P1, PT, R0, 0x5, PT ;  /* 0x000000050000780c */ /* 0x010fda0003f25270 */
[----:B------:R-:W-:Y:S05]  /*0d90*/  @P1 BRA `(.L_x_14) ;  /* 0x0000000000541947 */ /* 0x000fea0003800000 */
[----:B--23--:R-:W-:Y:S01]  /*0da0*/  UMOV UR4, 0x400 ;  /* 0x0000040000047882 */ /* 0x00cfe20000000000 */
        /* <DEDUP_REMOVED lines=14> */
[----:B------:R4:W1:Y:S01]  /*0e90*/  SYNCS.EXCH.64 URZ, [UR4+0x218], UR8 ;  /* 0x0002180804ff75b2 */ /* 0x0008620008000100 */
[----:B------:R4:W1:Y:S01]  /*0ea0*/  SYNCS.EXCH.64 URZ, [UR4+0x200], UR6 ;  /* 0x0002000604ff75b2 */ /* 0x0008620008000100 */
[----:B------:R4:W1:Y:S01]  /*0eb0*/  SYNCS.EXCH.64 URZ, [UR4+0x220], UR8 ;  /* 0x0002200804ff75b2 */ /* 0x0008620008000100 */
[----:B------:R4:W1:Y:S01]  /*0ec0*/  SYNCS.EXCH.64 URZ, [UR4+0x208], UR6 ;  /* 0x0002080604ff75b2 */ /* 0x0008620008000100 */
[----:B------:R4:W1:Y:S02]  /*0ed0*/  SYNCS.EXCH.64 URZ, [UR4+0x228], UR8 ;  /* 0x0002280804ff75b2 */ /* 0x0008640008000100 */
[----:B----4-:R-:W-:Y:S01]  /*0ee0*/  NOP ;  /* 0x0000000000007918 */ /* 0x010fe20000000000 */
.L_x_14:
[----:B------:R-:W4:Y:S01]  /*0ef0*/  SHFL.IDX PT, R0, R81, RZ, 0x1f ;  /* 0x00001fff51007589 */ /* 0x000f2200000e0000 */
[----:B------:R-:W-:Y:S01]  /*0f00*/  ISETP.NE.OR P0, PT, RZ, UR23, !P0 ;  /* 0x00000017ff007c0c */ /* 0x000fe2000c705670 */
[----:B------:R-:W-:Y:S01]  /*0f10*/  NOP ;  /* 0x0000000000007918 */ /* 0x000fe20000000000 */
[----:B----4-:R-:W-:-:S13]  /*0f20*/  ISETP.NE.AND P1, PT, R0, 0x3, PT ;  /* 0x000000030000780c */ /* 0x010fda0003f25270 */
[----:B------:R-:W-:Y:S05]  /*0f30*/  @P1 BRA `(.L_x_15) ;  /* 0x0000000000341947 */ /* 0x000fea0003800000 */
[----:B--23--:R-:W-:Y:S01]  /*0f40*/  UMOV UR4, 0x400 ;  /* 0x0000040000047882 */ /* 0x00cfe20000000000 */
[----:B------:R-:W-:Y:S01]  /*0f50*/  UMOV UR6, 0x20 ;  /* 0x0000002000067882 */ /* 0x000fe20000000000 */
[----:B------:R-:W-:Y:S02]  /*0f60*/  ULEA UR4, UR46, UR4, 0x18 ;  /* 0x000000042e047291 */ /* 0x000fe4000f8ec0ff */
[----:B------:R-:W-:-:S04]  /*0f70*/  UIADD3 UR6, UPT, UPT, -UR6, 0x100000, URZ ;  /* 0x0010000006067890 */ /* 0x000fc8000fffe1ff */
[----:B------:R-:W-:Y:S02]  /*0f80*/  USHF.L.U32 UR7, UR6, 0xb, URZ ;  /* 0x0000000b06077899 */ /* 0x000fe400080006ff */
[----:B------:R-:W-:Y:S01]  /*0f90*/  USHF.L.U32 UR6, UR6, 0x1, URZ ;  /* 0x0000000106067899 */ /* 0x000fe200080006ff */
[----:B------:R-:W-:Y:S01]  /*0fa0*/  ELECT P1, URZ, PT ;  /* 0x0000000000ff782f */ /* 0x000fe20003820000 */
[----:B------:R-:W2:Y:S10]  /*0fb0*/  FENCE.VIEW.ASYNC.S ;  /* 0x00000000000073c6 */ /* 0x000eb40000000000 */
[----:B--2---:R4:W2:Y:S01]  /*0fc0*/  SYNCS.EXCH.64 URZ, [UR4+0x230], UR6 ;  /* 0x0002300604ff75b2 */ /* 0x0048a20008000100 */
[----:B------:R4:W3:Y:S01]  /*0fd0*/  SYNCS.EXCH.64 URZ, [UR4+0x240], UR6 ;  /* 0x0002400604ff75b2 */ /* 0x0008e20008000100 */
[----:B------:R4:W1:Y:S01]  /*0fe0*/  SYNCS.EXCH.64 URZ, [UR4+0x238], UR6 ;  /* 0x0002380604ff75b2 */ /* 0x0008620008000100 */
[----:B------:R4:W1:Y:S02]  /*0ff0*/  SYNCS.EXCH.64 URZ, [UR4+0x248], UR6 ;  /* 0x0002480604ff75b2 */ /* 0x0008640008000100 */
[----:B----4-:R-:W-:Y:S01]  /*1000*/  NOP ;  /* 0x0000000000007918 */ /* 0x010fe20000000000 */
.L_x_15:
[----:B------:R-:W-:Y:S01]  /*1010*/  VOTEU.ALL UP0, P0 ;  /* 0x0000000000ff7886 */ /* 0x000fe20000000000 */
[----:B--23--:R-:W-:Y:S01]  /*1020*/  UMOV UR4, 0x20 ;  /* 0x0000002000047882 */ /* 0x00cfe20000000000 */
[----:B------:R-:W2:Y:S01]  /*1030*/  LDCU UR7, c[0x0][0x36c] ;  /* 0x00006d80ff0777ac */ /* 0x000ea20008000800 */
[----:B------:R-:W-:Y:S01]  /*1040*/  NOP ;  /* 0x0000000000007918 */ /* 0x000fe20000000000 */
[----:B------:R-:W-:Y:S01]  /*1050*/  LOP3.LUT R0, R89, 0x1f, RZ, 0xc0, !PT ;  /* 0x0000001f59007812 */ /* 0x000fe200078ec0ff */
[----:B------:R-:W-:Y:S01]  /*1060*/  @!UP0 UMOV UR6, 0x400 ;  /* 0x0000040000068882 */ /* 0x000fe20000000000 */
[----:B------:R-:W-:-:S04]  /*1070*/  @!UP0 UIADD3 UR4, UPT, UPT, -UR4, 0x100000, URZ ;  /* 0x0010000004048890 */ /* 0x000fc8000fffe1ff */
[----:B------:R-:W-:Y:S02]  /*1080*/  @!UP0 USHF.L.U32 UR5, UR4, 0xb, URZ ;  /* 0x0000000b04058899 */ /* 0x000fe400080006ff */
[----:B------:R-:W-:Y:S02]  /*1090*/  @!UP0 USHF.L.U32 UR4, UR4, 0x1, URZ ;  /* 0x0000000104048899 */ /* 0x000fe400080006ff */
[----:B------:R-:W-:Y:S01]  /*10a0*/  @!UP0 ULEA UR6, UR46, UR6, 0x18 ;  /* 0x000000062e068291 */ /* 0x000fe2000f8ec0ff */
[----:B------:R-:W-:Y:S01]  /*10b0*/  VOTEU.ALL UP0, P0 ;  /* 0x0000000000ff7886 */ /* 0x000fe20000000000 */
[----:B------:R-:W-:Y:S02]  /*10c0*/  UISETP.NE.AND UP5, UPT, UR23, URZ, UPT ;  /* 0x000000ff1700728c */ /* 0x000fe4000bfa5270 */
[----:B--2---:R-:W-:Y:S01]  /*10d0*/  UISETP.EQ.U32.AND UP6, UPT, UR7, 0x1, UPT ;  /* 0x000000010700788c */ /* 0x004fe2000bfc2070 */
[----:B------:R-:W2:Y:S07]  /*10e0*/  FENCE.VIEW.ASYNC.S ;  /* 0x00000000000073c6 */ /* 0x000eae0000000000 */
[----:B--2---:R2:W3:Y:S01]  /*10f0*/  @!UP0 SYNCS.EXCH.64 URZ, [UR6+0x250], UR4 ;  /* 0x0002500406ff85b2 */ /* 0x0044e20008000100 */
[----:B------:R-:W-:Y:S05]  /*1100*/  BRA.U !UP6, `(.L_x_16) ;  /* 0x000000010e087547 */ /* 0x000fea000b800000 */
[----:B-1-3--:R-:W-:Y:S01]  /*1110*/  UCGABAR_ARV ;  /* 0x00000000000079c7 */ /* 0x00afe20008000000 */
[----:B------:R-:W-:Y:S05]  /*1120*/  BRA `(.L_x_17) ;  /* 0x0000000000047947 */ /* 0x000fea0003800000 */
.L_x_16:
[----:B-1-3--:R-:W-:Y:S01]  /*1130*/  NOP ;  /* 0x0000000000007918 */ /* 0x00afe20000000000 */
.L_x_17:
[----:B------:R-:W1:Y:S01]  /*1140*/  S2UR UR24, SR_CTAID.X ;  /* 0x00000000001879c3 */ /* 0x000e620000002500 */
[----:B------:R-:W-:-:S05]  /*1150*/  CS2R.32 R3, SR_CgaSize ;  /* 0x0000000000037805 */ /* 0x000fca0000008a00 */
[----:B------:R-:W-:-:S05]  /*1160*/  IMAD R3, R3, -0xa0, RZ ;  /* 0xffffff6003037824 */ /* 0x000fca00078e02ff */
[----:B--2---:R-:W-:-:S14]  /*1170*/  R2UR UR5, R3 ;  /* 0x00000000030572ca */ /* 0x004fdc00000e0000 */
[----:B------:R-:W2:Y:S01]  /*1180*/  LDCU UR5, c[0x0][UR5+0x2b0] ;  /* 0x00005600050577ac */ /* 0x000ea20008000800 */
[----:B------:R-:W-:-:S05]  /*1190*/  CS2R.32 R3, SR_CgaSize ;  /* 0x0000000000037805 */ /* 0x000fca0000008a00 */
[----:B------:R-:W-:-:S05]  /*11a0*/  IMAD R3, R3, -0xa0, RZ ;  /* 0xffffff6003037824 */ /* 0x000fca00078e02ff */
[----:B------:R-:W-:-:S14]  /*11b0*/  R2UR UR4, R3 ;  /* 0x00000000030472ca */ /* 0x000fdc00000e0000 */
[----:B------:R-:W3:Y:S01]  /*11c0*/  LDCU UR4, c[0x0][UR4+0x2b4] ;  /* 0x00005680040477ac */ /* 0x000ee20008000800 */
[----:B------:R-:W4:Y:S01]  /*11d0*/  S2UR UR20, SR_CTAID.Y ;  /* 0x00000000001479c3 */ /* 0x000f220000002600 */
[----:B------:R-:W-:-:S05]  /*11e0*/  CS2R.32 R3, SR_CgaSize ;  /* 0x0000000000037805 */ /* 0x000fca0000008a00 */
[----:B------:R-:W-:-:S05]  /*11f0*/  IMAD R3, R3, -0xa0, RZ ;  /* 0xffffff6003037824 */ /* 0x000fca00078e02ff */
[----:B------:R-:W-:-:S14]  /*1200*/  R2UR UR62, R3 ;  /* 0x00000000033e72ca */ /* 0x000fdc00000e0000 */
[----:B------:R-:W3:Y:S01]  /*1210*/  LDCU UR62, c[0x0][UR62+0x2a0] ;  /* 0x000054003e3e77ac */ /* 0x000ee20008000800 */
[----:B------:R-:W-:-:S05]  /*1220*/  CS2R.32 R3, SR_CgaSize ;  /* 0x0000000000037805 */ /* 0x000fca0000008a00 */
[----:B------:R-:W-:-:S05]  /*1230*/  IMAD R3, R3, -0xa0, RZ ;  /* 0xffffff6003037824 */ /* 0x000fca00078e02ff */
[----:B------:R-:W-:-:S14]  /*1240*/  R2UR UR61, R3 ;  /* 0x00000000033d72ca */ /* 0x000fdc00000e0000 */
[----:B------:R-:W3:Y:S01]  /*1250*/  LDCU UR61, c[0x0][UR61+0x2a4] ;  /* 0x000054803d3d77ac */ /* 0x000ee20008000800 */
[----:B------:R-:W-:Y:S01]  /*1260*/  UISETP.GT.U32.AND UP0, UPT, UR33, 0xffff, UPT ;  /* 0x0000ffff2100788c */ /* 0x000fe2000bf04070 */
[----:B------:R-:W3:Y:S01]  /*1270*/  LDCU UR25, c[0x0][0xb24] ;  /* 0x00016480ff1977ac */ /* 0x000ee20008000800 */
[----:B------:R-:W3:Y:S01]  /*1280*/  LDCU UR42, c[0x0][0xb24] ;  /* 0x00016480ff2a77ac */ /* 0x000ee20008000800 */
[----:B-1----:R-:W-:Y:S01]  /*1290*/  I2FP.F32.U32 R3, UR24 ;  /* 0x0000001800037c45 */ /* 0x002fe20008201000 */
[----:B------:R-:W1:Y:S04]  /*12a0*/  LDCU UR29, c[0x0][0xb30] ;  /* 0x00016600ff1d77ac */ /* 0x000e680008000800 */
[----:B--2---:R-:W-:Y:S01]  /*12b0*/  FMUL R3, R3, UR5 ;  /* 0x0000000503037c20 */ /* 0x004fe20008400000 */
[----:B------:R-:W-:Y:S01]  /*12c0*/  USHF.L.U32 UR22, UR46, 0x9, URZ ;  /* 0x000000092e167899 */ /* 0x000fe200080006ff */
[----:B----4-:R-:W-:Y:S01]  /*12d0*/  I2FP.F32.U32 R2, UR20 ;  /* 0x0000001400027c45 */ /* 0x010fe20008201000 */
[----:B------:R-:W-:Y:S01]  /*12e0*/  UMOV UR11, 0x55 ;  /* 0x00000055000b7882 */ /* 0x000fe20000000000 */
[----:B------:R-:W-:-:S02]  /*12f0*/  USHF.L.U32 UR45, UR24, 0x6, URZ ;  /* 0x00000006182d7899 */ /* 0x000fc400080006ff */
[----:B------:R-:W2:Y:S01]  /*1300*/  F2I.U32.TRUNC.NTZ R3, R3 ;  /* 0x0000000300037305 */ /* 0x000ea2000020f000 */
[----:B------:R-:W-:Y:S01]  /*1310*/  USEL UR21, UR33, 0xffff, !UP0 ;  /* 0x0000ffff21157887 */ /* 0x000fe2000c000000 */
[----:B---3--:R-:W-:-:S06]  /*1320*/  FMUL R2, R2, UR4 ;  /* 0x0000000402027c20 */ /* 0x008fcc0008400000 */
[----:B------:R-:W3:Y:S01]  /*1330*/  F2I.U32.TRUNC.NTZ R2, R2 ;  /* 0x0000000200027305 */ /* 0x000ee2000020f000 */
[----:B--2---:R-:W-:Y:S02]  /*1340*/  R2UR UR4, R3 ;  /* 0x00000000030472ca */ /* 0x004fe400000e0000 */
[----:B------:R-:W-:Y:S02]  /*1350*/  PRMT R3, RZ, 0x7610, R3 ;  /* 0x00007610ff037816 */ /* 0x000fe40000000003 */
[----:B---3--:R-:W-:Y:S02]  /*1360*/  R2UR UR6, R2 ;  /* 0x00000000020672ca */ /* 0x008fe400000e0000 */
[----:B------:R-:W-:-:S07]  /*1370*/  PRMT R2, RZ, 0x7610, R2 ;  /* 0x00007610ff027816 */ /* 0x000fce0000000002 */
[----:B------:R-:W-:-:S04]  /*1380*/  UIADD3 UR5, UPT, UPT, -UR4, URZ, URZ ;  /* 0x000000ff04057290 */ /* 0x000fc8000fffe1ff */
[----:B------:R-:W-:Y:S02]  /*1390*/  UIMAD UR62, UR62, UR5, UR24 ;  /* 0x000000053e3e72a4 */ /* 0x000fe4000f8e0218 */
[----:B------:R-:W-:-:S04]  /*13a0*/  UIADD3 UR4, UPT, UPT, -UR6, URZ, URZ ;  /* 0x000000ff06047290 */ /* 0x000fc8000fffe1ff */
[----:B------:R-:W-:Y:S01]  /*13b0*/  UIMAD UR61, UR61, UR4, UR20 ;  /* 0x000000043d3d72a4 */ /* 0x000fe2000f8e0214 */
[----:B-1----:R-:W-:Y:S11]  /*13c0*/  BRA.U UP5, `(.L_x_18) ;  /* 0x00000001055c7547 */ /* 0x002ff6000b800000 */
[----:B------:R-:W-:Y:S02]  /*13d0*/  UISETP.GT.U32.AND UP0, UPT, UR62, 0x1, UPT ;  /* 0x000000013e00788c */ /* 0x000fe4000bf04070 */
[----:B------:R-:W-:Y:S02]  /*13e0*/  ULOP3.LUT UR10, UR62, 0xfffffffe, URZ, 0xc0, !UPT ;  /* 0xfffffffe3e0a7892 */ /* 0x000fe4000f8ec0ff */
[----:B------:R-:W-:Y:S02]  /*13f0*/  UISETP.NE.AND UP3, UPT, UR61, URZ, UP0 ;  /* 0x000000ff3d00728c */ /* 0x000fe40008765270 */
[----:B------:R-:W-:Y:S02]  /*1400*/  UISETP.NE.AND UP2, UPT, UR61, 0x1, UP0 ;  /* 0x000000013d00788c */ /* 0x000fe40008745270 */
[----:B------:R-:W-:Y:S02]  /*1410*/  UISETP.NE.AND UP1, UPT, UR61, 0x2, UP0 ;  /* 0x000000023d00788c */ /* 0x000fe40008725270 */
[----:B------:R-:W-:-:S02]  /*1420*/  UISETP.NE.AND UP0, UPT, UR61, 0x3, UP0 ;  /* 0x000000033d00788c */ /* 0x000fc40008705270 */
[----:B------:R-:W-:Y:S02]  /*1430*/  USEL UR6, URZ, 0x1, UP3 ;  /* 0x00000001ff067887 */ /* 0x000fe40009800000 */
[----:B------:R-:W-:Y:S02]  /*1440*/  USEL UR5, URZ, 0x4, UP2 ;  /* 0x00000004ff057887 */ /* 0x000fe40009000000 */
[----:B------:R-:W-:Y:S02]  /*1450*/  USEL UR4, URZ, 0x10, UP1 ;  /* 0x00000010ff047887 */ /* 0x000fe40008800000 */
[----:B------:R-:W-:Y:S02]  /*1460*/  USEL UR9, URZ, 0x40, UP0 ;  /* 0x00000040ff097887 */ /* 0x000fe40008000000 */
[----:B------:R-:W-:Y:S02]  /*1470*/  USEL UR8, URZ, 0x2, UP3 ;  /* 0x00000002ff087887 */ /* 0x000fe40009800000 */
[----:B------:R-:W-:-:S02]  /*1480*/  UIADD3 UR4, UPT, UPT, UR4, UR5, UR6 ;  /* 0x0000000504047290 */ /* 0x000fc4000fffe006 */
[----:B------:R-:W-:Y:S02]  /*1490*/  USEL UR6, URZ, 0x20, UP1 ;  /* 0x00000020ff067887 */ /* 0x000fe40008800000 */
[----:B------:R-:W-:Y:S02]  /*14a0*/  USEL UR7, URZ, 0x8, UP2 ;  /* 0x00000008ff077887 */ /* 0x000fe40009000000 */
[----:B------:R-:W-:Y:S02]  /*14b0*/  UIADD3 UR5, UPT, UPT, UR8, UR9, UR4 ;  /* 0x0000000908057290 */ /* 0x000fe4000fffe004 */
[----:B------:R-:W-:Y:S02]  /*14c0*/  ULEA UR4, UR61, UR10, 0x1 ;  /* 0x0000000a3d047291 */ /* 0x000fe4000f8e08ff */
[----:B------:R-:W-:Y:S02]  /*14d0*/  USEL UR8, URZ, 0x80, UP0 ;  /* 0x00000080ff087887 */ /* 0x000fe40008000000 */
[----:B------:R-:W-:-:S03]  /*14e0*/  UIADD3 UR5, UPT, UPT, UR6, UR7, UR5 ;  /* 0x0000000706057290 */ /* 0x000fc6000fffe005 */
[----:B------:R-:W-:Y:S01]  /*14f0*/  UMOV UR6, 0x3 ;  /* 0x0000000300067882 */ /* 0x000fe20000000000 */
[----:B------:R-:W-:Y:S02]  /*1500*/  UIADD3 UR5, UPT, UPT, UR5, UR8, URZ ;  /* 0x0000000805057290 */ /* 0x000fe4000fffe0ff */
[----:B------:R-:W-:-:S04]  /*1510*/  USHF.L.U32 UR4, UR6, UR4, URZ ;  /* 0x0000000406047299 */ /* 0x000fc800080006ff */
[----:B------:R-:W-:Y:S02]  /*1520*/  MOV R3, UR5 ;  /* 0x0000000500037c02 */ /* 0x000fe40008000f00 */
[----:B------:R-:W-:-:S07]  /*1530*/  MOV R2, UR4 ;  /* 0x0000000400027c02 */ /* 0x000fce0008000f00 */
.L_x_18:
[----:B------:R-:W1:Y:S01]  /*1540*/  S2UR UR36, SR_CTAID.Z ;  /* 0x00000000002479c3 */ /* 0x000e620000002700 */
[----:B------:R-:W-:Y:S02]  /*1550*/  UISETP.GE.AND UP0, UPT, UR25, 0x1, UPT ;  /* 0x000000011900788c */ /* 0x000fe4000bf06270 */
[----:B------:R-:W-:Y:S02]  /*1560*/  ULOP3.LUT UR21, UR21, 0xffff, URZ, 0xc0, !UPT ;  /* 0x0000ffff15157892 */ /* 0x000fe4000f8ec0ff */
[----:B------:R-:W-:Y:S02]  /*1570*/  UISETP.NE.AND UP3, UPT, UR23, 0x2, UPT ;  /* 0x000000021700788c */ /* 0x000fe4000bf65270 */
[----:B------:R-:W-:Y:S02]  /*1580*/  ULOP3.LUT UR22, UR22, 0xc00, URZ, 0xc0, !UPT ;  /* 0x00000c0016167892 */ /* 0x000fe4000f8ec0ff */
[----:B------:R-:W-:Y:S02]  /*1590*/  ULOP3.LUT UR45, UR45, 0x40, URZ, 0xc0, !UPT ;  /* 0x000000402d2d7892 */ /* 0x000fe4000f8ec0ff */
[----:B------:R-:W-:Y:S01]  /*15a0*/  USHF.L.U32 UR21, UR11, UR21, URZ ;  /* 0x000000150b157299 */ /* 0x000fe200080006ff */
[----:B------:R-:W-:Y:S11]  /*15b0*/  BRA.U !UP0, `(.L_x_19) ;  /* 0x0000000108d47547 */ /* 0x000ff6000b800000 */
[----:B------:R-:W2:Y:S01]  /*15c0*/  LDCU.128 UR12, c[0x0][0xb10] ;  /* 0x00016200ff0c77ac */ /* 0x000ea20008000c00 */
[----:B------:R-:W3:Y:S01]  /*15d0*/  LDCU UR6, c[0x0][0x370] ;  /* 0x00006e00ff0677ac */ /* 0x000ee20008000800 */
[----:B------:R-:W4:Y:S01]  /*15e0*/  LDCU UR5, c[0x0][0x374] ;  /* 0x00006e80ff0577ac */ /* 0x000f220008000800 */
[----:B------:R-:W1:Y:S01]  /*15f0*/  LDCU UR28, c[0x0][0xb0c] ;  /* 0x00016180ff1c77ac */ /* 0x000e620008000800 */
[----:B------:R-:W1:Y:S01]  /*1600*/  LDCU UR7, c[0x0][0xb20] ;  /* 0x00016400ff0777ac */ /* 0x000e620008000800 */
[----:B------:R-:W1:Y:S01]  /*1610*/  LDCU.64 UR8, c[0x0][0xb28] ;  /* 0x00016500ff0877ac */ /* 0x000e620008000a00 */
[----:B--2---:R-:W-:Y:S02]  /*1620*/  UISETP.NE.AND UP0, UPT, UR14, 0x1, UPT ;  /* 0x000000010e00788c */ /* 0x004fe4000bf05270 */
[----:B----4-:R-:W-:Y:S02]  /*1630*/  UIMAD.WIDE.U32 UR10, UR5, UR15, URZ ;  /* 0x0000000f050a72a5 */ /* 0x010fe4000f8e00ff */
[----:B---3--:R-:W-:-:S02]  /*1640*/  UIMAD.WIDE.U32 UR18, UR6, UR12, URZ ;  /* 0x0000000c061272a5 */ /* 0x008fc4000f8e00ff */
[----:B-1----:R-:W-:Y:S02]  /*1650*/  UISETP.NE.AND UP1, UPT, UR28, 0x1, UPT ;  /* 0x000000011c00788c */ /* 0x002fe4000bf25270 */
[----:B------:R-:W-:Y:S01]  /*1660*/  UISETP.NE.AND UP2, UPT, UR25, 0x1, UPT ;  /* 0x000000011900788c */ /* 0x000fe2000bf45270 */
[----:B------:R-:W-:Y:S02]  /*1670*/  UMOV UR10, UR11 ;  /* 0x0000000b000a7c82 */ /* 0x000fe40008000000 */
[----:B------:R-:W-:Y:S01]  /*1680*/  UMOV UR18, UR19 ;  /* 0x0000001300127c82 */ /* 0x000fe20008000000 */
[----:B------:R-:W-:Y:S02]  /*1690*/  @UP0 USHF.R.U32.HI UR5, URZ, UR7, UR10 ;  /* 0x00000007ff050299 */ /* 0x000fe4000801160a */
[----:B------:R-:W-:Y:S02]  /*16a0*/  UIMAD.WIDE.U32 UR26, UR20, UR15, URZ ;  /* 0x0000000f141a72a5 */ /* 0x000fe4000f8e00ff */
[----:B------:R-:W-:-:S02]  /*16b0*/  UIMAD.WIDE.U32 UR10, UR5, UR8, URZ ;  /* 0x00000008050a72a5 */ /* 0x000fc4000f8e00ff */
[----:B------:R-:W-:Y:S02]  /*16c0*/  @UP1 USHF.R.U32.HI UR6, URZ, UR13, UR18 ;  /* 0x0000000dff061299 */ /* 0x000fe40008011612 */
[----:B------:R-:W-:Y:S02]  /*16d0*/  UIMAD.WIDE.U32 UR16, UR24, UR12, URZ ;  /* 0x0000000c181072a5 */ /* 0x000fe4000f8e00ff */
[----:B------:R-:W-:Y:S01]  /*16e0*/  UIMAD.WIDE.U32 UR18, UR6, UR8, URZ ;  /* 0x00000008061272a5 */ /* 0x000fe2000f8e00ff */
[----:B------:R-:W-:Y:S01]  /*16f0*/  UMOV UR4, UR27 ;  /* 0x0000001b00047c82 */ /* 0x000fe20008000000 */
[----:B------:R-:W-:Y:S01]  /*1700*/  UMOV UR10, UR11 ;  /* 0x0000000b000a7c82 */ /* 0x000fe20008000000 */
[----:B------:R-:W-:Y:S02]  /*1710*/  USHF.R.U32.HI UR4, URZ, UR7, UR4 ;  /* 0x00000007ff047299 */ /* 0x000fe40008011604 */
[----:B------:R-:W-:Y:S02]  /*1720*/  @UP2 USHF.R.U32.HI UR5, URZ, UR9, UR10 ;  /* 0x00000009ff052299 */ /* 0x000fe4000801160a */
[----:B------:R-:W-:Y:S01]  /*1730*/  UMOV UR7, UR19 ;  /* 0x0000001300077c82 */ /* 0x000fe20008000000 */
[----:B------:R-:W-:Y:S01]  /*1740*/  UMOV UR16, UR17 ;  /* 0x0000001100107c82 */ /* 0x000fe20008000000 */
[----:B------:R-:W-:-:S02]  /*1750*/  @UP2 USHF.R.U32.HI UR6, URZ, UR9, UR7 ;  /* 0x00000009ff062299 */ /* 0x000fc40008011607 */
[----:B------:R-:W-:Y:S02]  /*1760*/  USHF.R.U32.HI UR13, URZ, UR13, UR16 ;  /* 0x0000000dff0d7299 */ /* 0x000fe40008011610 */
[----:B------:R-:W-:Y:S02]  /*1770*/  USEL UR4, UR20, UR4, !UP0 ;  /* 0x0000000414047287 */ /* 0x000fe4000c000000 */
[----:B------:R-:W-:Y:S02]  /*1780*/  UIMAD UR7, UR5, UR25, URZ ;  /* 0x00000019050772a4 */ /* 0x000fe4000f8e02ff */
[----:B------:R-:W-:Y:S02]  /*1790*/  USEL UR5, UR24, UR13, !UP1 ;  /* 0x0000000d18057287 */ /* 0x000fe4000c800000 */
[----:B------:R-:W-:Y:S02]  /*17a0*/  UIMAD UR12, UR6, UR25, URZ ;  /* 0x00000019060c72a4 */ /* 0x000fe4000f8e02ff */
[----:B------:R-:W-:-:S02]  /*17b0*/  UISETP.GE.AND UP0, UPT, UR4, UR7, UPT ;  /* 0x000000070400728c */ /* 0x000fc4000bf06270 */
[----:B------:R-:W-:Y:S02]  /*17c0*/  UIMAD.WIDE.U32 UR10, UR4, UR8, URZ ;  /* 0x00000008040a72a5 */ /* 0x000fe4000f8e00ff */
[----:B------:R-:W-:Y:S02]  /*17d0*/  UISETP.GE.OR UP0, UPT, UR5, UR12, UP0 ;  /* 0x0000000c0500728c */ /* 0x000fe40008706670 */
[----:B------:R-:W-:Y:S02]  /*17e0*/  UIMAD.WIDE.U32 UR12, UR5, UR8, URZ ;  /* 0x00000008050c72a5 */ /* 0x000fe4000f8e00ff */
[----:B------:R-:W-:Y:S01]  /*17f0*/  UIADD3 UR10, UPT, UPT, -UR4, URZ, URZ ;  /* 0x000000ff040a7290 */ /* 0x000fe2000fffe1ff */
[----:B------:R-:W-:Y:S01]  /*1800*/  UMOV UR8, UR11 ;  /* 0x0000000b00087c82 */ /* 0x000fe20008000000 */
[----:B------:R-:W-:Y:S02]  /*1810*/  UIADD3 UR11, UPT, UPT, -UR5, URZ, URZ ;  /* 0x000000ff050b7290 */ /* 0x000fe4000fffe1ff */
[----:B------:R-:W-:-:S03]  /*1820*/  USHF.R.U32.HI UR8, URZ, UR9, UR8 ;  /* 0x00000009ff087299 */ /* 0x000fc60008011608 */
[----:B------:R-:W-:Y:S01]  /*1830*/  @!UP0 UMOV UR7, UR13 ;  /* 0x0000000d00078c82 */ /* 0x000fe20008000000 */
[----:B------:R-:W-:Y:S02]  /*1840*/  UIMAD UR20, UR14, UR10, UR20 ;  /* 0x0000000a0e1472a4 */ /* 0x000fe4000f8e0214 */
[----:B------:R-:W-:Y:S02]  /*1850*/  USEL UR8, UR4, UR8, !UP2 ;  /* 0x0000000804087287 */ /* 0x000fe4000d000000 */
[----:B------:R-:W-:Y:S02]  /*1860*/  @!UP0 USHF.R.U32.HI UR7, URZ, UR9, UR7 ;  /* 0x00000009ff078299 */ /* 0x000fe40008011607 */
[----:B------:R-:W-:Y:S02]  /*1870*/  UIADD3 UR9, UPT, UPT, -UR8, URZ, URZ ;  /* 0x000000ff08097290 */ /* 0x000fe4000fffe1ff */
[----:B------:R-:W-:Y:S02]  /*1880*/  @!UP0 USEL UR7, UR5, UR7, !UP2 ;  /* 0x0000000705078287 */ /* 0x000fe4000d000000 */
[----:B------:R-:W-:-:S02]  /*1890*/  UIMAD UR9, UR25, UR9, UR4 ;  /* 0x00000009190972a4 */ /* 0x000fc4000f8e0204 */
[----:B------:R-:W-:Y:S02]  /*18a0*/  @!UP0 UIADD3 UR8, UPT, UPT, UR8, -UR7, URZ ;  /* 0x8000000708088290 */ /* 0x000fe4000fffe0ff */
[----:B------:R-:W-:Y:S02]  /*18b0*/  @!UP0 UIMAD UR6, UR9, UR6, UR7 ;  /* 0x00000006090682a4 */ /* 0x000fe4000f8e0207 */
[----:B------:R-:W-:Y:S02]  /*18c0*/  @!UP0 UIMAD UR4, UR8, UR25, UR5 ;  /* 0x00000019080482a4 */ /* 0x000fe4000f8e0205 */
[----:B------:R-:W-:Y:S02]  /*18d0*/  UIMAD UR24, UR28, UR11, UR24 ;  /* 0x0000000b1c1872a4 */ /* 0x000fe4000f8e0218 */
[----:B------:R-:W-:Y:S01]  /*18e0*/  UIMAD UR20, UR4, UR14, UR20 ;  /* 0x0000000e041472a4 */ /* 0x000fe2000f8e0214 */
[----:B------:R-:W-:Y:S02]  /*18f0*/  @!UP0 UMOV UR5, UR6 ;  /* 0x0000000600058c82 */ /* 0x000fe40008000000 */
[----:B------:R-:W-:-:S12]  /*1900*/  UIMAD UR24, UR5, UR28, UR24 ;  /* 0x0000001c051872a4 */ /* 0x000fd8000f8e0218 */
.L_x_19:
[----:B------:R-:W-:-:S09]  /*1910*/  UISETP.NE.AND UP0, UPT, UR29, 0x1, UPT ;  /* 0x000000011d00788c */ /* 0x000fd2000bf05270 */
[----:B------:R-:W-:Y:S05]  /*1920*/  BRA.U UP0, `(.L_x_20) ;  /* 0x0000000100447547 */ /* 0x000fea000b800000 */
[----:B------:R-:W2:Y:S01]  /*1930*/  LDCU.128 UR8, c[0x0][0xb10] ;  /* 0x00016200ff0877ac */ /* 0x000ea20008000c00 */
[----:B------:R-:W3:Y:S01]  /*1940*/  LDCU UR12, c[0x0][0xb0c] ;  /* 0x00016180ff0c77ac */ /* 0x000ee20008000800 */
[----:B------:R-:W4:Y:S01]  /*1950*/  LDCU UR13, c[0x0][0xb20] ;  /* 0x00016400ff0d77ac */ /* 0x000f220008000800 */
[----:B--2---:R-:W-:Y:S02]  /*1960*/  UIMAD.WIDE.U32 UR6, UR24, UR8, URZ ;  /* 0x00000008180672a5 */ /* 0x004fe4000f8e00ff */
[----:B------:R-:W-:Y:S02]  /*1970*/  UIMAD.WIDE.U32 UR4, UR20, UR11, URZ ;  /* 0x0000000b140472a5 */ /* 0x000fe4000f8e00ff */
[----:B---3--:R-:W-:Y:S02]  /*1980*/  UISETP.NE.AND UP1, UPT, UR12, 0x1, UPT ;  /* 0x000000010c00788c */ /* 0x008fe4000bf25270 */
[----:B------:R-:W-:Y:S01]  /*1990*/  UISETP.NE.AND UP0, UPT, UR10, 0x1, UPT ;  /* 0x000000010a00788c */ /* 0x000fe2000bf05270 */
[----:B------:R-:W-:-:S02]  /*19a0*/  UMOV UR6, UR7 ;  /* 0x0000000700067c82 */ /* 0x000fc40008000000 */
[----:B------:R-:W-:Y:S01]  /*19b0*/  UMOV UR4, UR5 ;  /* 0x0000000500047c82 */ /* 0x000fe20008000000 */
[----:B------:R-:W-:Y:S02]  /*19c0*/  USHF.R.U32.HI UR6, URZ, UR9, UR6 ;  /* 0x00000009ff067299 */ /* 0x000fe40008011606 */
[----:B----4-:R-:W-:Y:S02]  /*19d0*/  USHF.R.U32.HI UR4, URZ, UR13, UR4 ;  /* 0x0000000dff047299 */ /* 0x010fe40008011604 */
[----:B------:R-:W-:Y:S02]  /*19e0*/  USEL UR5, UR24, UR6, !UP1 ;  /* 0x0000000618057287 */ /* 0x000fe4000c800000 */
[----:B------:R-:W-:-:S04]  /*19f0*/  USEL UR4, UR20, UR4, !UP0 ;  /* 0x0000000414047287 */ /* 0x000fc8000c000000 */
[----:B------:R-:W-:Y:S02]  /*1a00*/  UIADD3 UR6, UPT, UPT, UR5, -UR4, URZ ;  /* 0x8000000405067290 */ /* 0x000fe4000fffe0ff */
[----:B------:R-:W-:Y:S02]  /*1a10*/  UIADD3 UR4, UPT, UPT, -UR5, UR4, URZ ;  /* 0x0000000405047290 */ /* 0x000fe4000fffe1ff */
[----:B------:R-:W-:Y:S02]  /*1a20*/  UIMAD UR20, UR6, UR10, UR20 ;  /* 0x0000000a061472a4 */ /* 0x000fe4000f8e0214 */
[----:B------:R-:W-:-:S12]  /*1a30*/  UIMAD UR24, UR4, UR12, UR24 ;  /* 0x0000000c041872a4 */ /* 0x000fd8000f8e0218 */
.L_x_20:
[----:B------:R-:W-:Y:S05]  /*1a40*/  BRA.U !UP6, `(.L_x_21) ;  /* 0x000000010e0c7547 */ /* 0x000fea000b800000 */
[----:B------:R-:W-:Y:S01]  /*1a50*/  UCGABAR_WAIT ;  /* 0x0000000000007dc7 */ /* 0x000fe20008000000 */
[----:B------:R-:W-:Y:S01]  /*1a60*/  CCTL.IVALL ;  /* 0x00000000ff00798f */ /* 0x000fe20002000000 */
[----:B------:R-:W-:Y:S05]  /*1a70*/  BRA `(.L_x_22) ;  /* 0x0000000000047947 */ /* 0x000fea0003800000 */
.L_x_21:
[----:B------:R-:W-:Y:S06]  /*1a80*/  BAR.SYNC.DEFER_BLOCKING 0x0 ;  /* 0x0000000000007b1d */ /* 0x000fec0000010000 */
.L_x_22:
[----:B------:R-:W-:Y:S05]  /*1a90*/  BRA.U UP3, `(.L_x_23) ;  /* 0x0000001d03f07547 */ /* 0x000fea000b800000 */
[----:B------:R-:W2:Y:S01]  /*1aa0*/  LDCU UR6, c[0x0][0x38c] ;  /* 0x00007180ff0677ac */ /* 0x000ea20008000800 */
[----:B------:R-:W-:Y:S01]  /*1ab0*/  PLOP3.LUT P1, PT, PT, PT, UP4, 0x80, 0x8 ;  /* 0x000000000008781c */ /* 0x000fe20003f2f048 */
[----:B------:R-:W-:Y:S01]  /*1ac0*/  IMAD.MOV.U32 R12, RZ, RZ, 0x1 ;  /* 0x00000001ff0c7424 */ /* 0x000fe200078e00ff */
[----:B------:R-:W-:Y:S02]  /*1ad0*/  ISETP.NE.AND P2, PT, R0, RZ, P3 ;  /* 0x000000ff0000720c */ /* 0x000fe40001f45270 */
[----:B------:R-:W-:Y:S02]  /*1ae0*/  CS2R R10, SRZ ;  /* 0x00000000000a7805 */ /* 0x000fe4000001ff00 */
[----:B------:R-:W-:Y:S01]  /*1af0*/  PLOP3.LUT P1, PT, P1, PT, PT, 0x8, 0x80 ;  /* 0x000000000080781c */ /* 0x000fe20000f2e170 */
[----:B------:R-:W-:Y:S01]  /*1b00*/  IMAD.MOV.U32 R9, RZ, RZ, RZ ;  /* 0x000000ffff097224 */ /* 0x000fe200078e00ff */
[----:B------:R-:W3:Y:S01]  /*1b10*/  LDCU UR38, c[0x0][0x370] ;  /* 0x00006e00ff2677ac */ /* 0x000ee20008000800 */
[----:B------:R-:W-:Y:S01]  /*1b20*/  IMAD.MOV.U32 R8, RZ, RZ, 0x1 ;  /* 0x00000001ff087424 */ /* 0x000fe200078e00ff */
[----:B------:R-:W4:Y:S01]  /*1b30*/  LDCU.64 UR26, c[0x0][0x348] ;  /* 0x00006900ff1a77ac */ /* 0x000f220008000a00 */
[----:B------:R-:W-:Y:S01]  /*1b40*/  ULEA.HI UR43, UR22, UR45, URZ, 0x1a ;  /* 0x0000002d162b7291 */ /* 0x000fe2000f8fd0ff */
[----:B------:R-:W1:Y:S01]  /*1b50*/  LDCU UR37, c[0x0][0x374] ;  /* 0x00006e80ff2577ac */ /* 0x000e620008000800 */
[----:B--2---:R-:W-:-:S02]  /*1b60*/  UIADD3 UR5, UPT, UPT, UR6, 0x3f, URZ ;  /* 0x0000003f06057890 */ /* 0x004fc4000fffe0ff */
[----:B------:R-:W-:Y:S02]  /*1b70*/  UIADD3 UR47, UPT, UPT, UR6, 0x7e, URZ ;  /* 0x0000007e062f7890 */ /* 0x000fe4000fffe0ff */
[----:B------:R-:W-:Y:S01]  /*1b80*/  USHF.R.S32.HI UR4, URZ, 0x1f, UR5 ;  /* 0x0000001fff047899 */ /* 0x000fe20008011405 */
[----:B------:R-:W-:-:S03]  /*1b90*/  UMOV UR7, URZ ;  /* 0x000000ff00077c82 */ /* 0x000fc60008000000 */
[----:B------:R-:W-:Y:S02]  /*1ba0*/  ULEA.HI UR4, UR4, UR5, URZ, 0x6 ;  /* 0x0000000504047291 */ /* 0x000fe4000f8f30ff */
[----:B------:R-:W-:Y:S02]  /*1bb0*/  UIADD3 UR5, UPT, UPT, UR6, -0x1, URZ ;  /* 0xffffffff06057890 */ /* 0x000fe4000fffe0ff */
[----:B------:R-:W-:Y:S02]  /*1bc0*/  USHF.R.S32.HI UR40, URZ, 0x6, UR4 ;  /* 0x00000006ff287899 */ /* 0x000fe40008011404 */
[----:B------:R-:W-:Y:S02]  /*1bd0*/  UISETP.GE.U32.AND UP1, UPT, UR5, -0x7f, UPT ;  /* 0xffffff810500788c */ /* 0x000fe4000bf26070 */
[----:B------:R-:W-:-:S04]  /*1be0*/  UISETP.LT.U32.AND UP0, UPT, UR40, 0x1a, UPT ;  /* 0x0000001a2800788c */ /* 0x000fc8000bf01070 */
[----:B------:R-:W-:Y:S02]  /*1bf0*/  USEL UR39, UR40, 0x1a, UP0 ;  /* 0x0000001a28277887 */ /* 0x000fe40008000000 */
[----:B------:R-:W-:Y:S02]  /*1c00*/  UISETP.NE.AND UP0, UPT, UR23, URZ, UPT ;  /* 0x000000ff1700728c */ /* 0x000fe4000bf05270 */
[----:B------:R-:W-:Y:S02]  /*1c10*/  UIADD3 UR4, UPT, UPT, UR39, -0x1, URZ ;  /* 0xffffffff27047890 */ /* 0x000fe4000fffe0ff */
[----:B------:R-:W-:Y:S02]  /*1c20*/  @UP1 UIADD3 UR4, UPT, UPT, UR39, URZ, URZ ;  /* 0x000000ff27041290 */ /* 0x000fe4000fffe0ff */
[----:B------:R-:W-:Y:S02]  /*1c30*/  USEL UR23, UR41, 0x2, UP0 ;  /* 0x0000000229177887 */ /* 0x000fe40008000000 */
[----:B------:R-:W-:-:S02]  /*1c40*/  UIADD3 UR44, UPT, UPT, UR40, -UR39, URZ ;  /* 0x80000027282c7290 */ /* 0x000fc4000fffe0ff */
[----:B------:R-:W-:Y:S02]  /*1c50*/  UIADD3 UR25, UPT, UPT, UR4, 0x1, URZ ;  /* 0x0000000104197890 */ /* 0x000fe4000fffe0ff */
[----:B-1-34-:R-:W-:-:S12]  /*1c60*/  UIADD3 UR41, UPT, UPT, -UR4, URZ, URZ ;  /* 0x000000ff04297290 */ /* 0x01afd8000fffe1ff */
.L_x_43:
[----:B------:R-:W-:Y:S01]  /*1c70*/  UISETP.NE.AND UP0, UPT, UR46, URZ, UPT ;  /* 0x000000ff2e00728c */ /* 0x000fe2000bf05270 */
[----:B------:R-:W1:Y:S08]  /*1c80*/  S2UR UR46, SR_CgaCtaId ;  /* 0x00000000002e79c3 */ /* 0x000e700000008800 */
[----:B------:R-:W-:Y:S05]  /*1c90*/  BRA.U UP0, `(.L_x_24) ;  /* 0x0000000100347547 */ /* 0x000fea000b800000 */
[----:B------:R-:W2:Y:S01]  /*1ca0*/  S2R R0, SR_CgaCtaId ;  /* 0x0000000000007919 */ /* 0x000ea20000008800 */
[----:B------:R-:W-:-:S04]  /*1cb0*/  MOV R2, 0x400 ;  /* 0x0000040000027802 */ /* 0x000fc80000000f00 */
[----:B--2---:R-:W-:Y:S02]  /*1cc0*/  LEA R0, R0, R2, 0x18 ;  /* 0x0000000200007211 */ /* 0x004fe400078ec0ff */
[----:B------:R-:W-:-:S03]  /*1cd0*/  SHF.L.U32 R2, R8, 0x1f, RZ ;  /* 0x0000001f08027819 */ /* 0x000fc600000006ff */
[----:B------:R-:W-:-:S04]  /*1ce0*/  IMAD R0, R9, 0x8, R0 ;  /* 0x0000000809007824 */ /* 0x000fc800078e0200 */
[----:B------:R-:W2:Y:S02]  /*1cf0*/  SYNCS.PHASECHK.TRANS64.TRYWAIT P0, [R0+URZ+0x240], R2 ;  /* 0x00024002000075a7 */ /* 0x000ea400080011ff */
[----:B--2---:R-:W-:Y:S05]  /*1d00*/  @!P0 BRA `(.L_x_25) ;  /* 0x0000007000408947 */ /* 0x004fea0003800000 */
.L_x_146:
[----:B------:R-:W-:Y:S01]  /*1d10*/  VIADD R9, R9, 0x1 ;  /* 0x0000000109097836 */ /* 0x000fe20000000000 */
[----:B------:R2:W-:Y:S04]  /*1d20*/  SYNCS.ARRIVE.TRANS64.A1T0 RZ, [R0+URZ+0x230], RZ ;  /* 0x000230ff00ff79a7 */ /* 0x0005e800081000ff */
[----:B------:R-:W-:-:S04]  /*1d30*/  ISETP.NE.AND P0, PT, R9, 0x2, PT ;  /* 0x000000020900780c */ /* 0x000fc80003f05270 */
[----:B------:R-:W-:Y:S02]  /*1d40*/  SEL R9, R9, RZ, P0 ;  /* 0x000000ff09097207 */ /* 0x000fe40000000000 */
[----:B--2---:R-:W-:-:S04]  /*1d50*/  SEL R0, RZ, 0x1, P0 ;  /* 0x00000001ff007807 */ /* 0x004fc80000000000 */
[----:B------:R-:W-:-:S07]  /*1d60*/  LOP3.LUT R8, R8, R0, RZ, 0x3c, !PT ;  /* 0x0000000008087212 */ /* 0x000fce00078e3cff */
.L_x_24:
[----:B------:R-:W-:Y:S01]  /*1d70*/  UMOV UR6, 0x400 ;  /* 0x0000040000067882 */ /* 0x000fe20000000000 */
[----:B------:R-:W-:Y:S01]  /*1d80*/  SHF.L.U32 R0, R12, 0x1f, RZ ;  /* 0x0000001f0c007819 */ /* 0x000fe200000006ff */
[----:B-1----:R-:W-:Y:S02]  /*1d90*/  ULEA UR6, UR46, UR6, 0x18 ;  /* 0x000000062e067291 */ /* 0x002fe4000f8ec0ff */
[----:B------:R-:W-:Y:S02]  /*1da0*/  UISETP.GE.U32.AND UP0, UPT, UR47, 0x7f, UPT ;  /* 0x0000007f2f00788c */ /* 0x000fe4000bf06070 */
[----:B------:R-:W-:Y:S02]  /*1db0*/  ULEA UR4, UR7, UR6, 0x3 ;  /* 0x0000000607047291 */ /* 0x000fe4000f8e18ff */
[----:B------:R-:W-:Y:S01]  /*1dc0*/  ULEA UR11, UR20, UR45, 0x7 ;  /* 0x0000002d140b7291 */ /* 0x000fe2000f8e38ff */
[----:B------:R-:W-:-:S06]  /*1dd0*/  UMOV UR13, URZ ;  /* 0x000000ff000d7c82 */ /* 0x000fcc0008000000 */
[----:B------:R1:W2:Y:S01]  /*1de0*/  SYNCS.PHASECHK.TRANS64.TRYWAIT P0, [UR4+0xd0], R0 ;  /* 0x0000d000ff0075a7 */ /* 0x0002a20008001104 */
[----:B------:R-:W-:-:S04]  /*1df0*/  ULEA.HI UR4, UR24, UR24, URZ, 0x1 ;  /* 0x0000001818047291 */ /* 0x000fc8000f8f08ff */
[----:B------:R-:W-:-:S04]  /*1e00*/  USHF.L.U32 UR4, UR4, 0x6, URZ ;  /* 0x0000000604047899 */ /* 0x000fc800080006ff */
[----:B------:R-:W-:-:S04]  /*1e10*/  ULOP3.LUT UR35, UR4, 0xffffff80, URZ, 0xc0, !UPT ;  /* 0xffffff8004237892 */ /* 0x000fc8000f8ec0ff */
[----:B------:R-:W-:Y:S01]  /*1e20*/  UIADD3 UR35, UPT, UPT, UR43, UR35, URZ ;  /* 0x000000232b237290 */ /* 0x000fe2000fffe0ff */
[----:B------:R-:W-:Y:S11]  /*1e30*/  BRA.U !UP0, `(.L_x_26) ;  /* 0x0000000108c47547 */ /* 0x000ff6000b800000 */
[----:B------:R-:W-:Y:S01]  /*1e40*/  UMOV UR16, UR41 ;  /* 0x0000002900107c82 */ /* 0x000fe20008000000 */
[----:B------:R-:W-:Y:S01]  /*1e50*/  UMOV UR4, UR7 ;  /* 0x0000000700047c82 */ /* 0x000fe20008000000 */
[----:B------:R-:W-:-:S05]  /*1e60*/  UMOV UR34, URZ ;  /* 0x000000ff00227c82 */ /* 0x000fca0008000000 */
.L_x_32:
[----:B------:R-:W-:Y:S01]  /*1e70*/  ULEA UR33, UR4, UR6, 0x3 ;  /* 0x0000000604217291 */ /* 0x000fe2000f8e18ff */
[----:B------:R-:W-:Y:S01]  /*1e80*/  @P3 MOV R2, 0x4000 ;  /* 0x0000400000023802 */ /* 0x000fe20000000f00 */
[----:B--234-:R-:W-:Y:S10]  /*1e90*/  @P0 BRA `(.L_x_27) ;  /* 0x00000000000c0947 */ /* 0x01cff40003800000 */
[----:B------:R-:W-:-:S04]  /*1ea0*/  SHF.L.U32 R3, R12, 0x1f, RZ ;  /* 0x0000001f0c037819 */ /* 0x000fc800000006ff */
[----:B------:R-:W2:Y:S02]  /*1eb0*/  SYNCS.PHASECHK.TRANS64.TRYWAIT P0, [UR33+0xd0], R3 ;  /* 0x0000d003ff0075a7 */ /* 0x000ea40008001121 */
[----:B--2---:R-:W-:Y:S05]  /*1ec0*/  @!P0 BRA `(.L_x_28) ;  /* 0x0000006c00e48947 */ /* 0x004fea0003800000 */
.L_x_27:
[----:B------:R2:W-:Y:S01]  /*1ed0*/  @P3 SYNCS.ARRIVE.TRANS64 RZ, [UR33], R2 ;  /* 0x00000002ffff39a7 */ /* 0x0005e20008000021 */
[----:B------:R-:W-:Y:S02]  /*1ee0*/  ULOP3.LUT UR5, UR23, 0x2, URZ, 0xfc, !UPT ;  /* 0x0000000217057892 */ /* 0x000fe4000f8efcff */
[----:B------:R-:W-:Y:S02]  /*1ef0*/  UIADD3 UR16, UPT, UPT, UR16, 0x1, URZ ;  /* 0x0000000110107890 */ /* 0x000fe4000fffe0ff */
[----:B------:R-:W-:Y:S02]  /*1f00*/  UISETP.NE.AND UP0, UPT, UR5, 0x2, UPT ;  /* 0x000000020500788c */ /* 0x000fe4000bf05270 */
[----:B------:R-:W-:-:S07]  /*1f10*/  UISETP.NE.AND UP2, UPT, UR16, 0x1, UPT ;  /* 0x000000011000788c */ /* 0x000fce000bf45270 */
[----:B------:R-:W-:Y:S05]  /*1f20*/  BRA.U UP0, `(.L_x_29) ;  /* 0x0000000100047547 */ /* 0x000fea000b800000 */
[----:B------:R-:W-:Y:S05]  /*1f30*/  BPT.TRAP 0x1 ;  /* 0x000000040000795c */ /* 0x000fea0000300000 */
.L_x_29:
[----:B------:R-:W-:Y:S04]  /*1f40*/  BSSY.RECONVERGENT B0, `(.L_x_30) ;  /* 0x0000003000007945 */ /* 0x000fe80003800200 */
[----:B------:R-:W-:Y:S05]  /*1f50*/  @!P2 BRA `(.L_x_31) ;  /* 0x000000000004a947 */ /* 0x000fea0003800000 */
[----:B------:R-:W-:Y:S05]  /*1f60*/  BPT.TRAP 0x1 ;  /* 0x000000040000795c */ /* 0x000fea0000300000 */
.L_x_31:
[----:B------:R-:W-:Y:S05]  /*1f70*/  BSYNC.RECONVERGENT B0 ;  /* 0x0000000000007941 */ /* 0x000fea0003800200 */
.L_x_30:
[----:B------:R-:W-:Y:S02]  /*1f80*/  UIADD3 UR5, UPT, UPT, UR4, 0x1, URZ ;  /* 0x0000000104057890 */ /* 0x000fe4000fffe0ff */
[----:B------:R-:W-:Y:S02]  /*1f90*/  UIADD3 UR14, UP1, UPT, UR26, 0x80, URZ ;  /* 0x000000801a0e7890 */ /* 0x000fe4000ff3e0ff */
[----:B------:R-:W-:Y:S02]  /*1fa0*/  UISETP.NE.AND UP0, UPT, UR5, 0x1a, UPT ;  /* 0x0000001a0500788c */ /* 0x000fe4000bf05270 */
[----:B------:R-:W-:Y:S02]  /*1fb0*/  ULOP3.LUT UR33, UR33, 0xfefffff8, URZ, 0xc0, !UPT ;  /* 0xfefffff821217892 */ /* 0x000fe4000f8ec0ff */
[----:B------:R-:W-:Y:S02]  /*1fc0*/  USEL UR8, URZ, 0x1, UP0 ;  /* 0x00000001ff087887 */ /* 0x000fe40008000000 */
[----:B------:R-:W-:-:S02]  /*1fd0*/  USEL UR7, UR5, URZ, UP0 ;  /* 0x000000ff05077287 */ /* 0x000fc40008000000 */
[----:B------:R-:W-:Y:S02]  /*1fe0*/  UIADD3.X UR15, UPT, UPT, URZ, UR27, URZ, UP1, !UPT ;  /* 0x0000001bff0f7290 */ /* 0x000fe40008ffe4ff */
[----:B------:R-:W-:Y:S01]  /*1ff0*/  ULEA UR5, UR7, UR6, 0x3 ;  /* 0x0000000607057291 */ /* 0x000fe2000f8e18ff */
[----:B------:R-:W-:Y:S01]  /*2000*/  LOP3.LUT R12, R12, UR8, RZ, 0x3c, !PT ;  /* 0x000000080c0c7c12 */ /* 0x000fe2000f8e3cff */
[----:B------:R-:W-:Y:S02]  /*2010*/  USHF.L.U32 UR8, UR4, 0xc, URZ ;  /* 0x0000000c04087899 */ /* 0x000fe400080006ff */
[----:B------:R-:W-:Y:S01]  /*2020*/  UIADD3 UR4, UP0, UPT, UR26, 0x180, URZ ;  /* 0x000001801a047890 */ /* 0x000fe2000ff1e0ff */
[----:B-1----:R-:W-:Y:S01]  /*2030*/  SHF.L.U32 R0, R12, 0x1f, RZ ;  /* 0x0000001f0c007819 */ /* 0x002fe200000006ff */
[----:B------:R-:W-:Y:S02]  /*2040*/  ULOP3.LUT UR32, UR8, UR22, URZ, 0xfc, !UPT ;  /* 0x0000001608207292 */ /* 0x000fe4000f8efcff */
[----:B------:R-:W-:Y:S01]  /*2050*/  UPRMT UR13, URZ, 0x5410, UR21 ;  /* 0x00005410ff0d7896 */ /* 0x000fe20008000015 */
[----:B------:R3:W4:Y:S01]  /*2060*/  SYNCS.PHASECHK.TRANS64.TRYWAIT P0, [UR5+0xd0], R0 ;  /* 0x0000d000ff0075a7 */ /* 0x0007220008001105 */
[----:B------:R-:W-:-:S02]  /*2070*/  UIADD3 UR32, UPT, UPT, UR6, 0x4400, UR32 ;  /* 0x0000440006207890 */ /* 0x000fc4000fffe020 */
[----:B------:R-:W-:Y:S02]  /*2080*/  UIADD3 UR8, UPT, UPT, UR6, 0x1e400, UR8 ;  /* 0x0001e40006087890 */ /* 0x000fe4000fffe008 */
[----:B------:R-:W-:Y:S01]  /*2090*/  UIADD3.X UR5, UPT, UPT, URZ, UR27, URZ, UP0, !UPT ;  /* 0x0000001bff057290 */ /* 0x000fe200087fe4ff */
[----:B------:R-:W-:Y:S01]  /*20a0*/  UMOV UR18, 0x0 ;  /* 0x0000000000127882 */ /* 0x000fe20000000000 */
[----:B------:R-:W-:Y:S01]  /*20b0*/  UMOV UR19, 0x10000000 ;  /* 0x1000000000137882 */ /* 0x000fe20000000000 */
[----:B------:R-:W-:Y:S01]  /*20c0*/  UMOV UR10, UR34 ;  /* 0x00000022000a7c82 */ /* 0x000fe20008000000 */
[----:B------:R-:W-:Y:S01]  /*20d0*/  UMOV UR12, UR36 ;  /* 0x00000024000c7c82 */ /* 0x000fe20008000000 */
[----:B------:R-:W-:Y:S01]  /*20e0*/  UMOV UR9, UR33 ;  /* 0x0000002100097c82 */ /* 0x000fe20008000000 */
[----:B------:R1:W-:Y:S03]  /*20f0*/  UTMALDG.3D.MULTICAST.2CTA [UR32], [UR14], UR13, desc[UR18] ;  /* 0x000012200e0073b4 */ /* 0x0003e6000821180d */
[----:B------:R2:W-:Y:S01]  /*2100*/  UTMALDG.3D.2CTA [UR8], [UR4], desc[UR18] ;  /* 0x00001208040075b4 */ /* 0x0005e20008211000 */
[----:B-1----:R-:W-:Y:S01]  /*2110*/  UIADD3 UR34, UPT, UPT, UR34, 0x40, URZ ;  /* 0x0000004022227890 */ /* 0x002fe2000fffe0ff */
[----:B------:R-:W-:Y:S01]  /*2120*/  UMOV UR13, UR25 ;  /* 0x00000019000d7c82 */ /* 0x000fe20008000000 */
[----:B--2---:R-:W-:Y:S01]  /*2130*/  UMOV UR4, UR7 ;  /* 0x0000000700047c82 */ /* 0x004fe20008000000 */
[----:B------:R-:W-:Y:S09]  /*2140*/  BRA.U UP2, `(.L_x_32) ;  /* 0xfffffffd02487547 */ /* 0x000ff2000b83ffff */
.L_x_26:
[----:B------:R-:W-:Y:S01]  /*2150*/  ULEA UR4, UR7, UR6, 0x3 ;  /* 0x0000000607047291 */ /* 0x000fe2000f8e18ff */
[----:B-1-3--:R-:W-:Y:S01]  /*2160*/  SHF.L.U32 R0, R12, 0x1f, RZ ;  /* 0x0000001f0c007819 */ /* 0x00afe200000006ff */
[----:B------:R-:W-:Y:S01]  /*2170*/  @!P1 SYNCS.ARRIVE.TRANS64.A1T0 RZ, [UR6+0x1c8], RZ ;  /* 0x0001c8ffffff99a7 */ /* 0x000fe20008100006 */
[----:B------:R-:W-:-:S06]  /*2180*/  UISETP.GT.AND UP0, UPT, UR40, UR39, UPT ;  /* 0x000000272800728c */ /* 0x000fcc000bf04270 */
[----:B--2-4-:R1:W2:Y:S03]  /*2190*/  SYNCS.PHASECHK.TRANS64.TRYWAIT P0, [UR4+0xd0], R0 ;  /* 0x0000d000ff0075a7 */ /* 0x0142a60008001104 */
[----:B------:R-:W-:Y:S05]  /*21a0*/  BRA.U !UP0, `(.L_x_33) ;  /* 0x0000000108c47547 */ /* 0x000fea000b800000 */
[----:B------:R-:W-:Y:S01]  /*21b0*/  UIADD3 UR24, UPT, UPT, UR44, UR13, URZ ;  /* 0x0000000d2c187290 */ /* 0x000fe2000fffe0ff */
[----:B------:R-:W-:-:S11]  /*21c0*/  UMOV UR4, UR7 ;  /* 0x0000000700047c82 */ /* 0x000fd60008000000 */
.L_x_39:
[----:B------:R-:W-:Y:S01]  /*21d0*/  ULEA UR17, UR4, UR6, 0x3 ;  /* 0x0000000604117291 */ /* 0x000fe2000f8e18ff */
[----:B--2---:R-:W-:Y:S01]  /*21e0*/  @P3 MOV R2, 0x4000 ;  /* 0x0000400000023802 */ /* 0x004fe20000000f00 */
[----:B--2-4-:R-:W-:Y:S10]  /*21f0*/  @P0 BRA `(.L_x_34) ;  /* 0x00000000000c0947 */ /* 0x014ff40003800000 */
[----:B------:R-:W-:-:S04]  /*2200*/  SHF.L.U32 R3, R12, 0x1f, RZ ;  /* 0x0000001f0c037819 */ /* 0x000fc800000006ff */
[----:B------:R-:W2:Y:S02]  /*2210*/  SYNCS.PHASECHK.TRANS64.TRYWAIT P0, [UR17+0xd0], R3 ;  /* 0x0000d003ff0075a7 */ /* 0x000ea40008001111 */
[----:B--2---:R-:W-:Y:S05]  /*2220*/  @!P0 BRA `(.L_x_35) ;  /* 0x0000006c00248947 */ /* 0x004fea0003800000 */
.L_x_34:
[----:B------:R2:W-:Y:S01]  /*2230*/  @P3 SYNCS.ARRIVE.TRANS64 RZ, [UR17], R2 ;  /* 0x00000002ffff39a7 */ /* 0x0005e20008000011 */
[----:B------:R-:W-:-:S04]  /*2240*/  ULOP3.LUT UR5, UR23, 0x2, URZ, 0xfc, !UPT ;  /* 0x0000000217057892 */ /* 0x000fc8000f8efcff */
[----:B------:R-:W-:-:S09]  /*2250*/  UISETP.NE.AND UP0, UPT, UR5, 0x2, UPT ;  /* 0x000000020500788c */ /* 0x000fd2000bf05270 */
[----:B------:R-:W-:Y:S05]  /*2260*/  BRA.U UP0, `(.L_x_36) ;  /* 0x0000000100047547 */ /* 0x000fea000b800000 */
[----:B------:R-:W-:Y:S05]  /*2270*/  BPT.TRAP 0x1 ;  /* 0x000000040000795c */ /* 0x000fea0000300000 */
.L_x_36:
[----:B------:R-:W-:Y:S04]  /*2280*/  BSSY.RECONVERGENT B0, `(.L_x_37) ;  /* 0x0000003000007945 */ /* 0x000fe80003800200 */
[----:B------:R-:W-:Y:S05]  /*2290*/  @!P2 BRA `(.L_x_38) ;  /* 0x000000000004a947 */ /* 0x000fea0003800000 */
[----:B------:R-:W-:Y:S05]  /*22a0*/  BPT.TRAP 0x1 ;  /* 0x000000040000795c */ /* 0x000fea0000300000 */
.L_x_38:
[----:B------:R-:W-:Y:S05]  /*22b0*/  BSYNC.RECONVERGENT B0 ;  /* 0x0000000000007941 */ /* 0x000fea0003800200 */
.L_x_37:
[----:B------:R-:W-:Y:S02]  /*22c0*/  UIADD3 UR5, UPT, UPT, UR4, 0x1, URZ ;  /* 0x0000000104057890 */ /* 0x000fe4000fffe0ff */
[----:B------:R-:W-:Y:S02]  /*22d0*/  USHF.L.U32 UR18, UR13, 0x6, URZ ;  /* 0x000000060d127899 */ /* 0x000fe400080006ff */
[----:B------:R-:W-:Y:S02]  /*22e0*/  UISETP.NE.AND UP0, UPT, UR5, 0x1a, UPT ;  /* 0x0000001a0500788c */ /* 0x000fe4000bf05270 */
[----:B------:R-:W-:Y:S02]  /*22f0*/  ULOP3.LUT UR17, UR17, 0xfefffff8, URZ, 0xc0, !UPT ;  /* 0xfefffff811117892 */ /* 0x000fe4000f8ec0ff */
[----:B------:R-:W-:Y:S02]  /*2300*/  USEL UR8, URZ, 0x1, UP0 ;  /* 0x00000001ff087887 */ /* 0x000fe40008000000 */
[----:B------:R-:W-:-:S02]  /*2310*/  USEL UR7, UR5, URZ, UP0 ;  /* 0x000000ff05077287 */ /* 0x000fc40008000000 */
[----:B------:R-:W-:Y:S02]  /*2320*/  UIADD3 UR14, UP0, UPT, UR26, 0x180, URZ ;  /* 0x000001801a0e7890 */ /* 0x000fe4000ff1e0ff */
        /* <DEDUP_REMOVED lines=9> */
[----:B------:R-:W-:Y:S02]  /*23c0*/  UIADD3.X UR5, UPT, UPT, URZ, UR27, URZ, UP1, !UPT ;  /* 0x0000001bff057290 */ /* 0x000fe40008ffe4ff */
[----:B------:R-:W-:Y:S02]  /*23d0*/  UIADD3 UR8, UPT, UPT, UR6, 0x1e400, UR8 ;  /* 0x0001e40006087890 */ /* 0x000fe4000fffe008 */
[----:B------:R-:W-:Y:S01]  /*23e0*/  UIADD3.X UR15, UPT, UPT, URZ, UR27, URZ, UP0, !UPT ;  /* 0x0000001bff0f7290 */ /* 0x000fe200087fe4ff */
[----:B------:R-:W-:Y:S01]  /*23f0*/  UMOV UR28, 0x0 ;  /* 0x00000000001c7882 */ /* 0x000fe20000000000 */
[----:B------:R-:W-:Y:S01]  /*2400*/  UMOV UR29, 0x10000000 ;  /* 0x10000000001d7882 */ /* 0x000fe20000000000 */
[----:B------:R-:W-:Y:S01]  /*2410*/  UMOV UR19, UR35 ;  /* 0x0000002300137c82 */ /* 0x000fe20008000000 */
[----:B------:R-:W-:Y:S01]  /*2420*/  UMOV UR20, UR36 ;  /* 0x0000002400147c82 */ /* 0x000fe20008000000 */
[----:B------:R-:W-:Y:S01]  /*2430*/  UMOV UR12, UR36 ;  /* 0x00000024000c7c82 */ /* 0x000fe20008000000 */
[----:B------:R1:W-:Y:S01]  /*2440*/  UTMALDG.3D.MULTICAST.2CTA [UR16], [UR4], UR10, desc[UR28] ;  /* 0x00001c10040073b4 */ /* 0x0003e2000821180a */
[----:B------:R-:W-:Y:S01]  /*2450*/  UMOV UR9, UR17 ;  /* 0x0000001100097c82 */ /* 0x000fe20008000000 */
[----:B------:R-:W-:-:S04]  /*2460*/  UIADD3 UR13, UPT, UPT, UR13, 0x1, URZ ;  /* 0x000000010d0d7890 */ /* 0x000fc8000fffe0ff */
[----:B------:R-:W-:Y:S01]  /*2470*/  UISETP.NE.AND UP0, UPT, UR13, UR24, UPT ;  /* 0x000000180d00728c */ /* 0x000fe2000bf05270 */
[----:B-1----:R-:W-:Y:S01]  /*2480*/  UMOV UR10, UR18 ;  /* 0x00000012000a7c82 */ /* 0x002fe20008000000 */
[----:B------:R-:W-:Y:S01]  /*2490*/  UMOV UR4, UR7 ;  /* 0x0000000700047c82 */ /* 0x000fe20008000000 */
[----:B------:R3:W-:Y:S06]  /*24a0*/  UTMALDG.3D.2CTA [UR8], [UR14], desc[UR28] ;  /* 0x00001c080e0075b4 */ /* 0x0007ec0008211000 */
[----:B---3--:R-:W-:Y:S05]  /*24b0*/  BRA.U UP0, `(.L_x_39) ;  /* 0xfffffffd00447547 */ /* 0x008fea000b83ffff */
.L_x_33:
[C---:B------:R-:W-:Y:S01]  /*24c0*/  LEA R3, R11.reuse, UR6, 0x3 ;  /* 0x000000060b037c11 */ /* 0x040fe2000f8e18ff */
[----:B------:R-:W-:Y:S01]  /*24d0*/  NOP ;  /* 0x0000000000007918 */ /* 0x000fe20000000000 */
[----:B-1----:R-:W-:Y:S02]  /*24e0*/  SHF.L.U32 R0, R10, 0x1f, RZ ;  /* 0x0000001f0a007819 */ /* 0x002fe400000006ff */
[----:B------:R-:W-:Y:S02]  /*24f0*/  LEA R4, R11, UR6, 0x4 ;  /* 0x000000060b047c11 */ /* 0x000fe4000f8e20ff */
[----:B--2-4-:R-:W1:Y:S02]  /*2500*/  SYNCS.PHASECHK.TRANS64.TRYWAIT P0, [R3+URZ+0x1d0], R0 ;  /* 0x0001d000030075a7 */ /* 0x014e6400080011ff */
[----:B-1----:R-:W-:Y:S05]  /*2510*/  @!P0 BRA `(.L_x_40) ;  /* 0x0000006800808947 */ /* 0x002fea0003800000 */
.L_x_149:
[----:B------:R-:W2:Y:S01]  /*2520*/  LDS.128 R4, [R4+0x260] ;  /* 0x0002600004047984 */ /* 0x000ea20000000c00 */
[----:B------:R-:W-:Y:S01]  /*2530*/  UISETP.GE.AND UP0, UPT, UR42, 0x1, UPT ;  /* 0x000000012a00788c */ /* 0x000fe2000bf06270 */
[----:B------:R-:W-:Y:S01]  /*2540*/  @!PT LDS RZ, [RZ] ;  /* 0x00000000fffff984 */ /* 0x000fe20000000800 */
[----:B------:R-:W-:Y:S01]  /*2550*/  @!PT LDS RZ, [RZ] ;  /* 0x00000000fffff984 */ /* 0x000fe20000000800 */
[----:B------:R-:W-:Y:S01]  /*2560*/  @!PT LDS RZ, [RZ] ;  /* 0x00000000fffff984 */ /* 0x000fe20000000800 */
[----:B------:R-:W-:Y:S01]  /*2570*/  @!PT LDS RZ, [RZ] ;  /* 0x00000000fffff984 */ /* 0x000fe20000000800 */
[----:B------:R3:W-:Y:S06]  /*2580*/  MEMBAR.ALL.CTA ;  /* 0x0000000000007992 */ /* 0x0007ec0000008000 */
[----:B---3--:R-:W3:Y:S01]  /*2590*/  FENCE.VIEW.ASYNC.S ;  /* 0x00000000000073c6 */ /* 0x008ee20000000000 */
[----:B--2---:R-:W-:-:S13]  /*25a0*/  LOP3.LUT P0, RZ, R6, 0x1, RZ, 0xc0, !PT ;  /* 0x0000000106ff7812 */ /* 0x004fda000780c0ff */
[----:B---3--:R-:W-:Y:S01]  /*25b0*/  VOTEU.ANY UP1, P0 ;  /* 0x0000000000ff7886 */ /* 0x008fe20000020100 */
[----:B------:R-:W-:-:S13]  /*25c0*/  PLOP3.LUT P0, PT, PT, PT, UP1, 0x80, 0x8 ;  /* 0x000000000008781c */ /* 0x000fda0003f0f018 */
[----:B-1----:R-:W-:Y:S02]  /*25d0*/  @P0 LOP3.LUT R0, R5, 0xffff, RZ, 0xc0, !PT ;  /* 0x0000ffff05000812 */ /* 0x002fe400078ec0ff */
[----:B------:R-:W-:Y:S02]  /*25e0*/  @P0 MOV R2, R4 ;  /* 0x0000000400020202 */ /* 0x000fe40000000f00 */
[----:B------:R-:W-:Y:S01]  /*25f0*/  @P0 R2UR UR5, R0 ;  /* 0x00000000000502ca */ /* 0x000fe200000e0000 */
[----:B------:R-:W-:Y:S01]  /*2600*/  VIADD R0, R3, 0x1e0 ;  /* 0x000001e003007836 */ /* 0x000fe20000000000 */
[----:B------:R-:W-:Y:S02]  /*2610*/  @P0 SHF.R.U32.HI R4, RZ, 0x10, R5 ;  /* 0x00000010ff040819 */ /* 0x000fe40000011605 */
[----:B------:R-:W-:Y:S02]  /*2620*/  @P0 R2UR UR8, R2 ;  /* 0x00000000020802ca */ /* 0x000fe400000e0000 */
[----:B------:R-:W-:-:S02]  /*2630*/  PRMT R0, RZ, 0x654, R0 ;  /* 0x00000654ff007816 */ /* 0x000fc40000000000 */
[----:B------:R-:W-:Y:S02]  /*2640*/  @P0 R2UR UR4, R4 ;  /* 0x00000000040402ca */ /* 0x000fe400000e0000 */
[----:B------:R1:W-:Y:S03]  /*2650*/  SYNCS.ARRIVE.TRANS64.RED.A1T0 RZ, [R0+URZ], RZ ;  /* 0x000000ff00ff79a7 */ /* 0x0003e600081004ff */
[----:B------:R-:W-:-:S04]  /*2660*/  @UP1 UMOV UR30, UR5 ;  /* 0x00000005001e1c82 */ /* 0x000fc80008000000 */
[----:B------:R-:W-:-:S04]  /*2670*/  @UP1 UMOV UR31, UR8 ;  /* 0x00000008001f1c82 */ /* 0x000fc80008000000 */
[----:B------:R-:W-:Y:S01]  /*2680*/  @UP1 UMOV UR36, UR4 ;  /* 0x0000000400241c82 */ /* 0x000fe20008000000 */
[----:B------:R-:W-:Y:S05]  /*2690*/  BRA.U !UP0, `(.L_x_41) ;  /* 0x0000000108d47547 */ /* 0x000fea000b800000 */
[----:B------:R-:W2:Y:S01]  /*26a0*/  LDCU.128 UR12, c[0x0][0xb10] ;  /* 0x00016200ff0c77ac */ /* 0x000ea20008000c00 */
[----:B------:R-:W3:Y:S01]  /*26b0*/  LDCU UR24, c[0x0][0xb20] ;  /* 0x00016400ff1877ac */ /* 0x000ee20008000800 */
[----:B------:R-:W4:Y:S01]  /*26c0*/  LDCU UR20, c[0x0][0xb0c] ;  /* 0x00016180ff1477ac */ /* 0x000f220008000800 */
[----:B------:R-:W1:Y:S01]  /*26d0*/  LDCU.64 UR10, c[0x0][0xb28] ;  /* 0x00016500ff0a77ac */ /* 0x000e620008000a00 */
[----:B------:R-:W-:Y:S02]  /*26e0*/  UISETP.NE.AND UP3, UPT, UR42, 0x1, UPT ;  /* 0x000000012a00788c */ /* 0x000fe4000bf65270 */
[----:B--2---:R-:W-:Y:S02]  /*26f0*/  UIMAD.WIDE.U32 UR8, UR37, UR15, URZ ;  /* 0x0000000f250872a5 */ /* 0x004fe4000f8e00ff */
[----:B------:R-:W-:Y:S02]  /*2700*/  UIMAD.WIDE.U32 UR4, UR38, UR12, URZ ;  /* 0x0000000c260472a5 */ /* 0x000fe4000f8e00ff */
[----:B------:R-:W-:-:S02]  /*2710*/  UISETP.NE.AND UP0, UPT, UR14, 0x1, UPT ;  /* 0x000000010e00788c */ /* 0x000fc4000bf05270 */
[----:B------:R-:W-:Y:S01]  /*2720*/  UIMAD.WIDE.U32 UR28, UR30, UR15, URZ ;  /* 0x0000000f1e1c72a5 */ /* 0x000fe2000f8e00ff */
[----:B------:R-:W-:Y:S02]  /*2730*/  UMOV UR8, UR9 ;  /* 0x0000000900087c82 */ /* 0x000fe40008000000 */
[----:B------:R-:W-:Y:S01]  /*2740*/  UMOV UR4, UR5 ;  /* 0x0000000500047c82 */ /* 0x000fe20008000000 */
[----:B---3--:R-:W-:Y:S02]  /*2750*/  USHF.R.U32.HI UR8, URZ, UR24, UR8 ;  /* 0x00000018ff087299 */ /* 0x008fe40008011608 */
[----:B----4-:R-:W-:Y:S02]  /*2760*/  UISETP.NE.AND UP2, UPT, UR20, 0x1, UPT ;  /* 0x000000011400788c */ /* 0x010fe4000bf45270 */
[----:B------:R-:W-:Y:S02]  /*2770*/  USHF.R.U32.HI UR4, URZ, UR13, UR4 ;  /* 0x0000000dff047299 */ /* 0x000fe40008011604 */
[----:B------:R-:W-:-:S02]  /*2780*/  USEL UR5, UR37, UR8, !UP0 ;  /* 0x0000000825057287 */ /* 0x000fc4000c000000 */
[----:B------:R-:W-:Y:S02]  /*2790*/  USEL UR8, UR38, UR4, !UP2 ;  /* 0x0000000426087287 */ /* 0x000fe4000d000000 */
[----:B-1----:R-:W-:Y:S01]  /*27a0*/  UIMAD.WIDE.U32 UR16, UR5, UR10, URZ ;  /* 0x0000000a051072a5 */ /* 0x002fe2000f8e00ff */
[----:B------:R-:W-:Y:S01]  /*27b0*/  UMOV UR4, UR29 ;  /* 0x0000001d00047c82 */ /* 0x000fe20008000000 */
[----:B------:R-:W-:Y:S02]  /*27c0*/  UIMAD.WIDE.U32 UR18, UR31, UR12, URZ ;  /* 0x0000000c1f1272a5 */ /* 0x000fe4000f8e00ff */
[----:B------:R-:W-:-:S03]  /*27d0*/  UIMAD.WIDE.U32 UR28, UR8, UR10, URZ ;  /* 0x0000000a081c72a5 */ /* 0x000fc6000f8e00ff */
[----:B------:R-:W-:Y:S01]  /*27e0*/  UMOV UR16, UR17 ;  /* 0x0000001100107c82 */ /* 0x000fe20008000000 */
[----:B------:R-:W-:Y:S02]  /*27f0*/  USHF.R.U32.HI UR4, URZ, UR24, UR4 ;  /* 0x00000018ff047299 */ /* 0x000fe40008011604 */
[----:B------:R-:W-:Y:S01]  /*2800*/  @UP3 USHF.R.U32.HI UR5, URZ, UR11, UR16 ;  /* 0x0000000bff053299 */ /* 0x000fe20008011610 */
[----:B------:R-:W-:Y:S01]  /*2810*/  UMOV UR18, UR19 ;  /* 0x0000001300127c82 */ /* 0x000fe20008000000 */
[----:B------:R-:W-:Y:S01]  /*2820*/  UMOV UR28, UR29 ;  /* 0x0000001d001c7c82 */ /* 0x000fe20008000000 */
[----:B------:R-:W-:Y:S02]  /*2830*/  USHF.R.U32.HI UR13, URZ, UR13, UR18 ;  /* 0x0000000dff0d7299 */ /* 0x000fe40008011612 */
[----:B------:R-:W-:Y:S02]  /*2840*/  USEL UR4, UR30, UR4, !UP0 ;  /* 0x000000041e047287 */ /* 0x000fe4000c000000 */
[----:B------:R-:W-:-:S02]  /*2850*/  @UP3 USHF.R.U32.HI UR8, URZ, UR11, UR28 ;  /* 0x0000000bff083299 */ /* 0x000fc4000801161c */
[----:B------:R-:W-:Y:S02]  /*2860*/  UIMAD UR9, UR42, UR5, URZ ;  /* 0x000000052a0972a4 */ /* 0x000fe4000f8e02ff */
[----:B------:R-:W-:Y:S02]  /*2870*/  USEL UR5, UR31, UR13, !UP2 ;  /* 0x0000000d1f057287 */ /* 0x000fe4000d000000 */
[----:B------:R-:W-:Y:S02]  /*2880*/  UIMAD UR12, UR42, UR8, URZ ;  /* 0x000000082a0c72a4 */ /* 0x000fe4000f8e02ff */
[----:B------:R-:W-:Y:S02]  /*2890*/  UISETP.GE.AND UP0, UPT, UR4, UR9, UPT ;  /* 0x000000090400728c */ /* 0x000fe4000bf06270 */
[----:B------:R-:W-:Y:S02]  /*28a0*/  UIMAD.WIDE.U32 UR16, UR4, UR10, URZ ;  /* 0x0000000a041072a5 */ /* 0x000fe4000f8e00ff */
[----:B------:R-:W-:-:S02]  /*28b0*/  UISETP.GE.OR UP0, UPT, UR5, UR12, UP0 ;  /* 0x0000000c0500728c */ /* 0x000fc40008706670 */
        /* <DEDUP_REMOVED lines=19> */
.L_x_41:
[----:B------:R-:W2:Y:S02]  /*29f0*/  LDCU UR4, c[0x0][0xb30] ;  /* 0x00016600ff0477ac */ /* 0x000ea40008000800 */
[----:B--2---:R-:W-:-:S09]  /*2a00*/  UISETP.NE.AND UP0, UPT, UR4, 0x1, UPT ;  /* 0x000000010400788c */ /* 0x004fd2000bf05270 */
        /* <DEDUP_REMOVED lines=18> */
.L_x_42:
[----:B------:R-:W-:Y:S01]  /*2b30*/  VIADD R11, R11, 0x1 ;  /* 0x000000010b0b7836 */ /* 0x000fe20000000000 */
[----:B------:R-:W-:Y:S01]  /*2b40*/  PLOP3.LUT P1, PT, PT, PT, PT, 0x80, 0x8 ;  /* 0x000000000008781c */ /* 0x000fe20003f2f070 */
[----:B------:R-:W-:Y:S02]  /*2b50*/  UIADD3 UR24, UPT, UPT, UR31, UR62, URZ ;  /* 0x0000003e1f187290 */ /* 0x000fe4000fffe0ff */
[----:B------:R-:W-:Y:S01]  /*2b60*/  UIADD3 UR20, UPT, UPT, UR30, UR61, URZ ;  /* 0x0000003d1e147290 */ /* 0x000fe2000fffe0ff */
[----:B------:R-:W-:-:S04]  /*2b70*/  ISETP.NE.AND P0, PT, R11, 0x2, PT ;  /* 0x000000020b00780c */ /* 0x000fc80003f05270 */
[----:B-1----:R-:W-:Y:S02]  /*2b80*/  SEL R0, RZ, 0x1, P0 ;  /* 0x00000001ff007807 */ /* 0x002fe40000000000 */
[----:B------:R-:W-:Y:S02]  /*2b90*/  SEL R11, R11, RZ, P0 ;  /* 0x000000ff0b0b7207 */ /* 0x000fe40000000000 */
[----:B------:R-:W-:Y:S01]  /*2ba0*/  LOP3.LUT R10, R10, R0, RZ, 0x3c, !PT ;  /* 0x000000000a0a7212 */ /* 0x000fe200078e3cff */
[----:B------:R-:W-:Y:S06]  /*2bb0*/  BRA.U UP1, `(.L_x_43) ;  /* 0xfffffff1012c7547 */ /* 0x000fec000b83ffff */
[----:B------:R-:W-:Y:S01]  /*2bc0*/  UIADD3 UR8, UPT, UPT, UR6, 0xd0, URZ ;  /* 0x000000d006087890 */ /* 0x000fe2000fffe0ff */
[----:B------:R-:W-:-:S03]  /*2bd0*/  SHF.L.U32 R2, R12, 0x1f, RZ ;  /* 0x0000001f0c027819 */ /* 0x000fc600000006ff */
[----:B------:R-:W-:-:S09]  /*2be0*/  ULEA UR4, UR7, UR8, 0x3 ;  /* 0x0000000807047291 */ /* 0x000fd2000f8e18ff */
[----:B------:R-:W1:Y:S02]  /*2bf0*/  SYNCS.PHASECHK.TRANS64.TRYWAIT P0, [UR4], R2 ;  /* 0x00000002ff0075a7 */ /* 0x000e640008001104 */
[----:B-1----:R-:W-:Y:S05]  /*2c00*/  @!P0 BRA `(.L_x_44) ;  /* 0x0000006000d88947 */ /* 0x002fea0003800000 */
.L_x_151:
[----:B------:R-:W-:-:S04]  /*2c10*/  UIADD3 UR4, UPT, UPT, UR7, 0x1, URZ ;  /* 0x0000000107047890 */ /* 0x000fc8000fffe0ff */
[----:B------:R-:W-:-:S04]  /*2c20*/  UISETP.NE.AND UP0, UPT, UR4, 0x1a, UPT ;  /* 0x0000001a0400788c */ /* 0x000fc8000bf05270 */
[----:B------:R-:W-:Y:S02]  /*2c30*/  USEL UR6, URZ, 0x1, UP0 ;  /* 0x00000001ff067887 */ /* 0x000fe40008000000 */
[----:B------:R-:W-:-:S04]  /*2c40*/  USEL UR4, UR4, URZ, UP0 ;  /* 0x000000ff04047287 */ /* 0x000fc80008000000 */
[----:B------:R-:W-:Y:S01]  /*2c50*/  ULEA UR5, UR4, UR8, 0x3 ;  /* 0x0000000804057291 */ /* 0x000fe2000f8e18ff */
[----:B-1----:R-:W-:-:S04]  /*2c60*/  LOP3.LUT R2, R12, UR6, RZ, 0x3c, !PT ;  /* 0x000000060c027c12 */ /* 0x002fc8000f8e3cff */
[----:B------:R-:W-:-:S04]  /*2c70*/  SHF.L.U32 R3, R2, 0x1f, RZ ;  /* 0x0000001f02037819 */ /* 0x000fc800000006ff */
[----:B------:R-:W1:Y:S02]  /*2c80*/  SYNCS.PHASECHK.TRANS64.TRYWAIT P0, [UR5], R3 ;  /* 0x00000003ff0075a7 */ /* 0x000e640008001105 */
[----:B-1----:R-:W-:Y:S05]  /*2c90*/  @!P0 BRA `(.L_x_45) ;  /* 0x0000006000cc8947 */ /* 0x002fea0003800000 */
.L_x_153:
[----:B------:R-:W-:-:S04]  /*2ca0*/  UIADD3 UR4, UPT, UPT, UR4, 0x1, URZ ;  /* 0x0000000104047890 */ /* 0x000fc8000fffe0ff */
[----:B------:R-:W-:-:S04]  /*2cb0*/  UISETP.NE.AND UP0, UPT, UR4, 0x1a, UPT ;  /* 0x0000001a0400788c */ /* 0x000fc8000bf05270 */
[----:B------:R-:W-:Y:S02]  /*2cc0*/  USEL UR6, URZ, 0x1, UP0 ;  /* 0x00000001ff067887 */ /* 0x000fe40008000000 */
[----:B------:R-:W-:-:S04]  /*2cd0*/  USEL UR4, UR4, URZ, UP0 ;  /* 0x000000ff04047287 */ /* 0x000fc80008000000 */
[----:B------:R-:W-:Y:S01]  /*2ce0*/  ULEA UR5, UR4, UR8, 0x3 ;  /* 0x0000000804057291 */ /* 0x000fe2000f8e18ff */
[----:B------:R-:W-:-:S04]  /*2cf0*/  LOP3.LUT R2, R2, UR6, RZ, 0x3c, !PT ;  /* 0x0000000602027c12 */ /* 0x000fc8000f8e3cff */
[----:B-1----:R-:W-:-:S04]  /*2d00*/  SHF.L.U32 R3, R2, 0x1f, RZ ;  /* 0x0000001f02037819 */ /* 0x002fc800000006ff */
[----:B------:R-:W1:Y:S02]  /*2d10*/  SYNCS.PHASECHK.TRANS64.TRYWAIT P0, [UR5], R3 ;  /* 0x00000003ff0075a7 */ /* 0x000e640008001105 */
[----:B-1----:R-:W-:Y:S05]  /*2d20*/  @!P0 BRA `(.L_x_46) ;  /* 0x0000006000c08947 */ /* 0x002fea0003800000 */
.L_x_155:
        /* <DEDUP_REMOVED lines=9> */
.L_x_157:
        /* <DEDUP_REMOVED lines=9> */
.L_x_159:
        /* <DEDUP_REMOVED lines=9> */
.L_x_161:
        /* <DEDUP_REMOVED lines=9> */
.L_x_163:
        /* <DEDUP_REMOVED lines=9> */
.L_x_165:
        /* <DEDUP_REMOVED lines=9> */
.L_x_167:
        /* <DEDUP_REMOVED lines=9> */
.L_x_169:
        /* <DEDUP_REMOVED lines=9> */
.L_x_171:
        /* <DEDUP_REMOVED lines=9> */
.L_x_173:
        /* <DEDUP_REMOVED lines=9> */
.L_x_175:
        /* <DEDUP_REMOVED lines=9> */
.L_x_177:
        /* <DEDUP_REMOVED lines=9> */
.L_x_179:
        /* <DEDUP_REMOVED lines=9> */
.L_x_181:
        /* <DEDUP_REMOVED lines=9> */
.L_x_183:
        /* <DEDUP_REMOVED lines=9> */
.L_x_185:
        /* <DEDUP_REMOVED lines=9> */
.L_x_187:
        /* <DEDUP_REMOVED lines=9> */
.L_x_189:
        /* <DEDUP_REMOVED lines=9> */
.L_x_191:
        /* <DEDUP_REMOVED lines=9> */
.L_x_193:
        /* <DEDUP_REMOVED lines=9> */
.L_x_195:
        /* <DEDUP_REMOVED lines=9> */
.L_x_197:
        /* <DEDUP_REMOVED lines=9> */
.L_x_199:
[----:B------:R-:W-:-:S04]  /*3990*/  UIADD3 UR4, UPT, UPT, UR4, 0x1, URZ ;  /* 0x0000000104047890 */ /* 0x000fc8000fffe0ff */
[----:B------:R-:W-:-:S04]  /*39a0*/  UISETP.NE.AND UP0, UPT, UR4, 0x1a, UPT ;  /* 0x0000001a0400788c */ /* 0x000fc8000bf05270 */
[----:B------:R-:W-:Y:S02]  /*39b0*/  USEL UR5, URZ, 0x1, UP0 ;  /* 0x00000001ff057887 */ /* 0x000fe40008000000 */
[----:B------:R-:W-:-:S04]  /*39c0*/  USEL UR4, UR4, URZ, UP0 ;  /* 0x000000ff04047287 */ /* 0x000fc80008000000 */
[----:B------:R-:W-:Y:S01]  /*39d0*/  ULEA UR4, UR4, UR8, 0x3 ;  /* 0x0000000804047291 */ /* 0x000fe2000f8e18ff */
[----:B------:R-:W-:-:S04]  /*39e0*/  LOP3.LUT R2, R2, UR5, RZ, 0x3c, !PT ;  /* 0x0000000502027c12 */ /* 0x000fc8000f8e3cff */
[----:B------:R-:W-:Y:S01]  /*39f0*/  SHF.L.U32 R2, R2, 0x1f, RZ ;  /* 0x0000001f02027819 */ /* 0x000fe200000006ff */
[----:B-1----:R-:W-:-:S07]  /*3a00*/  IMAD.U32 R0, RZ, RZ, UR4 ;  /* 0x00000004ff007e24 */ /* 0x002fce000f8e00ff */
.L_x_69:
[----:B-1----:R1:W2:Y:S02]  /*3a10*/  SYNCS.PHASECHK.TRANS64.TRYWAIT P0, [R0+URZ], R2 ;  /* 0x00000002000075a7 */ /* 0x0022a400080011ff */
[----:B--2---:R-:W-:Y:S05]  /*3a20*/  @!P0 NANOSLEEP.SYNCS 0x989680 ;  /* 0x009896800000895d */ /* 0x004fea0003900000 */
[----:B------:R-:W2:Y:S02]  /*3a30*/  @!P0 SYNCS.PHASECHK.TRANS64 P0, [R0+URZ], R2 ;  /* 0x00000002000085a7 */ /* 0x000ea400080010ff */
[----:B--2---:R-:W-:Y:S05]  /*3a40*/  @P0 EXIT ;  /* 0x000000000000094d */ /* 0x004fea0003800000 */
[----:B------:R-:W-:Y:S05]  /*3a50*/  BRA `(.L_x_69) ;  /* 0xfffffffc00ec7947 */ /* 0x000fea000383ffff */
.L_x_23:
[----:B------:R-:W-:-:S04]  /*3a60*/  UISETP.NE.AND UP0, UPT, UR46, URZ, UPT ;  /* 0x000000ff2e00728c */ /* 0x000fc8000bf05270 */
[----:B------:R-:W-:-:S09]  /*3a70*/  UISETP.NE.OR UP0, UPT, UR23, 0x1, UP0 ;  /* 0x000000011700788c */ /* 0x000fd20008705670 */
[----:B------:R-:W-:Y:S05]  /*3a80*/  BRA.U UP0, `(.L_x_70) ;  /* 0x0000000500487547 */ /* 0x000fea000b800000 */
[----:B------:R-:W-:Y:S01]  /*3a90*/  ISETP.GE.U32.AND P2, PT, R0, 0x8, PT ;  /* 0x000000080000780c */ /* 0x000fe20003f46070 */
[----:B------:R-:W-:Y:S01]  /*3aa0*/  IMAD.MOV.U32 R12, RZ, RZ, 0x1 ;  /* 0x00000001ff0c7424 */ /* 0x000fe200078e00ff */
[----:B------:R-:W-:Y:S02]  /*3ab0*/  CS2R R10, SRZ ;  /* 0x00000000000a7805 */ /* 0x000fe4000001ff00 */
[----:B------:R-:W-:Y:S01]  /*3ac0*/  CS2R R8, SRZ ;  /* 0x0000000000087805 */ /* 0x000fe2000001ff00 */
[----:B------:R-:W-:Y:S01]  /*3ad0*/  UMOV UR6, 0x400 ;  /* 0x0000040000067882 */ /* 0x000fe20000000000 */
[----:B------:R-:W-:Y:S01]  /*3ae0*/  UMOV UR5, URZ ;  /* 0x000000ff00057c82 */ /* 0x000fe20008000000 */
[----:B------:R-:W-:-:S12]  /*3af0*/  ULEA UR6, UR46, UR6, 0x18 ;  /* 0x000000062e067291 */ /* 0x000fd8000f8ec0ff */
.L_x_74:
[----:B------:R-:W-:Y:S02]  /*3b00*/  LEA R2, R8, UR6, 0x3 ;  /* 0x0000000608027c11 */ /* 0x000fe4000f8e18ff */
[----:B------:R-:W-:-:S03]  /*3b10*/  SHF.L.U32 R4, R9, 0x1f, RZ ;  /* 0x0000001f09047819 */ /* 0x000fc600000006ff */
[----:B------:R-:W-:Y:S01]  /*3b20*/  VIADD R5, R2, 0x240 ;  /* 0x0000024002057836 */ /* 0x000fe20000000000 */
[----:B------:R-:W2:Y:S02]  /*3b30*/  SYNCS.PHASECHK.TRANS64.TRYWAIT P0, [R2+URZ+0x230], R4 ;  /* 0x00023004020075a7 */ /* 0x000ea400080011ff */
[----:B--2---:R-:W-:Y:S05]  /*3b40*/  @!P0 BRA `(.L_x_71) ;  /* 0x0000005c00608947 */ /* 0x004fea0003800000 */
.L_x_200:
[----:B------:R-:W-:Y:S01]  /*3b50*/  ULEA UR4, UR5, UR6, 0x3 ;  /* 0x0000000605047291 */ /* 0x000fe2000f8e18ff */
[----:B--2---:R-:W-:Y:S01]  /*3b60*/  PRMT R2, RZ, 0x654, R5 ;  /* 0x00000654ff027816 */ /* 0x004fe20000000005 */
[----:B------:R-:W-:Y:S01]  /*3b70*/  @!P2 IMAD.MOV.U32 R4, RZ, RZ, 0x10 ;  /* 0x00000010ff04a424 */ /* 0x000fe200078e00ff */
[----:B------:R-:W-:Y:S01]  /*3b80*/  SHF.L.U32 R5, R12, 0x1f, RZ ;  /* 0x0000001f0c057819 */ /* 0x000fe200000006ff */
[----:B------:R-:W-:Y:S01]  /*3b90*/  UIADD3 UR7, UPT, UPT, UR4, 0x1d0, URZ ;  /* 0x000001d004077890 */ /* 0x000fe2000fffe0ff */
[----:B------:R2:W-:Y:S05]  /*3ba0*/  SYNCS.ARRIVE.TRANS64.RED.A1T0 RZ, [R2+URZ], RZ ;  /* 0x000000ff02ff79a7 */ /* 0x0005ea00081004ff */
[----:B------:R-:W-:Y:S01]  /*3bb0*/  IMAD.U32 R6, RZ, RZ, UR7 ;  /* 0x00000007ff067e24 */ /* 0x000fe2000f8e00ff */
[----:B------:R-:W3:Y:S04]  /*3bc0*/  SYNCS.PHASECHK.TRANS64.TRYWAIT P0, [UR4+0x1e0], R5 ;  /* 0x0001e005ff0075a7 */ /* 0x000ee80008001104 */
[----:B------:R-:W-:Y:S01]  /*3bd0*/  PRMT R6, R0, 0x654, R6 ;  /* 0x0000065400067816 */ /* 0x000fe20000000006 */
[----:B--23--:R-:W-:Y:S06]  /*3be0*/  @!P0 BRA `(.L_x_72) ;  /* 0x0000005c004c8947 */ /* 0x00cfec0003800000 */
.L_x_202:
[----:B------:R-:W-:Y:S01]  /*3bf0*/  ULEA UR8, UR5, UR6, 0x4 ;  /* 0x0000000605087291 */ /* 0x000fe2000f8e20ff */
[----:B------:R-:W-:Y:S01]  /*3c00*/  SEL R3, R6, R3, !P2 ;  /* 0x0000000306037207 */ /* 0x000fe20005000000 */
[----:B------:R-:W-:Y:S01]  /*3c10*/  UIADD3 UR9, UPT, UPT, UR4, 0x1d0, URZ ;  /* 0x000001d004097890 */ /* 0x000fe2000fffe0ff */
[----:B--2---:R-:W-:Y:S01]  /*3c20*/  LEA R2, R11, UR6, 0x3 ;  /* 0x000000060b027c11 */ /* 0x004fe2000f8e18ff */
[----:B------:R-:W-:Y:S01]  /*3c30*/  UIADD3 UR8, UPT, UPT, UR8, 0x260, URZ ;  /* 0x0000026008087890 */ /* 0x000fe2000fffe0ff */
[----:B------:R2:W-:Y:S01]  /*3c40*/  @!P2 SYNCS.ARRIVE.TRANS64.RED RZ, [R3+URZ], R4 ;  /* 0x0000000403ffa9a7 */ /* 0x0005e200080004ff */
[----:B------:R-:W-:Y:S01]  /*3c50*/  UIADD3 UR4, UPT, UPT, UR5, 0x1, URZ ;  /* 0x0000000105047890 */ /* 0x000fe2000fffe0ff */
[----:B------:R-:W-:-:S03]  /*3c60*/  VIADD R8, R8, 0x1 ;  /* 0x0000000108087836 */ /* 0x000fc60000000000 */
[----:B------:R-:W-:Y:S02]  /*3c70*/  UISETP.NE.AND UP0, UPT, UR4, 0x2, UPT ;  /* 0x000000020400788c */ /* 0x000fe4000bf05270 */
[----:B------:R-:W-:Y:S01]  /*3c80*/  ISETP.NE.AND P0, PT, R8, 0x2, PT ;  /* 0x000000020800780c */ /* 0x000fe20003f05270 */
[----:B------:R-:W-:Y:S06]  /*3c90*/  UGETNEXTWORKID.BROADCAST [UR8], [UR9] ;  /* 0x00000000080073ca */ /* 0x000fec0008000100 */
[----:B------:R-:W-:Y:S02]  /*3ca0*/  USEL UR7, URZ, 0x1, UP0 ;  /* 0x00000001ff077887 */ /* 0x000fe40008000000 */
[----:B------:R-:W-:-:S04]  /*3cb0*/  USEL UR5, UR4, URZ, UP0 ;  /* 0x000000ff04057287 */ /* 0x000fc80008000000 */
[----:B------:R-:W-:Y:S02]  /*3cc0*/  LOP3.LUT R12, R12, UR7, RZ, 0x3c, !PT ;  /* 0x000000070c0c7c12 */ /* 0x000fe4000f8e3cff */
[----:B--2---:R-:W-:-:S04]  /*3cd0*/  SHF.L.U32 R4, R10, 0x1f, RZ ;  /* 0x0000001f0a047819 */ /* 0x004fc800000006ff */
[----:B------:R-:W2:Y:S02]  /*3ce0*/  SYNCS.PHASECHK.TRANS64.TRYWAIT P1, [R2+URZ+0x1d0], R4 ;  /* 0x0001d004020075a7 */ /* 0x000ea400080211ff */
[----:B--2---:R-:W-:Y:S05]  /*3cf0*/  @!P1 BRA `(.L_x_73) ;  /* 0x0000005c00209947 */ /* 0x004fea0003800000 */
.L_x_203:
[C---:B--2---:R-:W-:Y:S01]  /*3d00*/  LEA R4, R11.reuse, UR6, 0x4 ;  /* 0x000000060b047c11 */ /* 0x044fe2000f8e20ff */
[----:B------:R-:W-:Y:S01]  /*3d10*/  VIADD R2, R2, 0x1e0 ;  /* 0x000001e002027836 */ /* 0x000fe20000000000 */
[----:B------:R-:W-:Y:S01]  /*3d20*/  SEL R8, R8, RZ, P0 ;  /* 0x000000ff08087207 */ /* 0x000fe20000000000 */
[----:B------:R-:W-:-:S03]  /*3d30*/  VIADD R11, R11, 0x1 ;  /* 0x000000010b0b7836 */ /* 0x000fc60000000000 */
[----:B------:R-:W2:Y:S01]  /*3d40*/  LDS.128 R4, [R4+0x260] ;  /* 0x0002600004047984 */ /* 0x000ea20000000c00 */
[----:B------:R-:W-:Y:S02]  /*3d50*/  PRMT R2, RZ, 0x654, R2 ;  /* 0x00000654ff027816 */ /* 0x000fe40000000002 */
[C---:B------:R-:W-:Y:S01]  /*3d60*/  ISETP.NE.AND P1, PT, R11.reuse, 0x2, PT ;  /* 0x000000020b00780c */ /* 0x040fe20003f25270 */
[----:B------:R-:W-:Y:S01]  /*3d70*/  @!PT LDS RZ, [RZ] ;  /* 0x00000000fffff984 */ /* 0x000fe20000000800 */
[----:B------:R-:W-:Y:S01]  /*3d80*/  @!PT LDS RZ, [RZ] ;  /* 0x00000000fffff984 */ /* 0x000fe20000000800 */
[----:B------:R-:W-:Y:S01]  /*3d90*/  @!PT LDS RZ, [RZ] ;  /* 0x00000000fffff984 */ /* 0x000fe20000000800 */
[----:B------:R-:W-:Y:S01]  /*3da0*/  @!PT LDS RZ, [RZ] ;  /* 0x00000000fffff984 */ /* 0x000fe20000000800 */
[----:B------:R3:W-:Y:S06]  /*3db0*/  MEMBAR.ALL.CTA ;  /* 0x0000000000007992 */ /* 0x0007ec0000008000 */
[----:B---3--:R-:W3:Y:S01]  /*3dc0*/  FENCE.VIEW.ASYNC.S ;  /* 0x00000000000073c6 */ /* 0x008ee20000000000 */
[----:B------:R-:W-:Y:S01]  /*3dd0*/  SEL R11, R11, RZ, P1 ;  /* 0x000000ff0b0b7207 */ /* 0x000fe20000800000 */
[----:B---3--:R3:W-:Y:S01]  /*3de0*/  SYNCS.ARRIVE.TRANS64.RED.A1T0 RZ, [R2+URZ], RZ ;  /* 0x000000ff02ff79a7 */ /* 0x0087e200081004ff */
[----:B--2---:R-:W-:-:S02]  /*3df0*/  LOP3.LUT P3, RZ, R6, 0x1, RZ, 0xc0, !PT ;  /* 0x0000000106ff7812 */ /* 0x004fc4000786c0ff */
[----:B------:R-:W-:-:S04]  /*3e00*/  SEL R4, RZ, 0x1, P1 ;  /* 0x00000001ff047807 */ /* 0x000fc80000800000 */
[----:B------:R-:W-:Y:S02]  /*3e10*/  LOP3.LUT R10, R10, R4, RZ, 0x3c, !PT ;  /* 0x000000040a0a7212 */ /* 0x000fe400078e3cff */
[----:B---3--:R-:W-:-:S04]  /*3e20*/  SEL R2, RZ, 0x1, P0 ;  /* 0x00000001ff027807 */ /* 0x008fc80000000000 */
[----:B------:R-:W-:Y:S01]  /*3e30*/  LOP3.LUT R9, R9, R2, RZ, 0x3c, !PT ;  /* 0x0000000209097212 */ /* 0x000fe200078e3cff */
[----:B------:R-:W-:Y:S06]  /*3e40*/  @P3 BRA `(.L_x_74) ;  /* 0xfffffffc002c3947 */ /* 0x000fec000383ffff */
[----:B------:R-:W-:Y:S01]  /*3e50*/  ULEA UR4, UR5, UR6, 0x3 ;  /* 0x0000000605047291 */ /* 0x000fe2000f8e18ff */
[----:B------:R-:W-:-:S08]  /*3e60*/  SHF.L.U32 R2, R12, 0x1f, RZ ;  /* 0x0000001f0c027819 */ /* 0x000fd000000006ff */
[----:B------:R-:W2:Y:S02]  /*3e70*/  SYNCS.PHASECHK.TRANS64 P0, [UR4+0x1e0], R2 ;  /* 0x0001e002ff0075a7 */ /* 0x000ea40008001004 */
[----:B--2---:R-:W-:Y:S05]  /*3e80*/  @P0 BRA `(.L_x_75) ;  /* 0x0000000000080947 */ /* 0x004fea0003800000 */
[----:B------:R-:W2:Y:S02]  /*3e90*/  SYNCS.PHASECHK.TRANS64.TRYWAIT P0, [UR4+0x1e0], R2 ;  /* 0x0001e002ff0075a7 */ /* 0x000ea40008001104 */
[----:B--2---:R-:W-:Y:S05]  /*3ea0*/  @!P0 BRA `(.L_x_76) ;  /* 0x0000005800c88947 */ /* 0x004fea0003800000 */
.L_x_75:
[----:B------:R-:W-:-:S04]  /*3eb0*/  UIADD3 UR7, UPT, UPT, UR5, 0x1, URZ ;  /* 0x0000000105077890 */ /* 0x000fc8000fffe0ff */
[----:B------:R-:W-:-:S04]  /*3ec0*/  UISETP.NE.AND UP0, UPT, UR7, 0x2, UPT ;  /* 0x000000020700788c */ /* 0x000fc8000bf05270 */
[----:B------:R-:W-:Y:S02]  /*3ed0*/  USEL UR8, URZ, 0x1, UP0 ;  /* 0x00000001ff087887 */ /* 0x000fe40008000000 */
[----:B------:R-:W-:-:S04]  /*3ee0*/  USEL UR7, UR7, URZ, UP0 ;  /* 0x000000ff07077287 */ /* 0x000fc80008000000 */
[----:B------:R-:W-:Y:S01]  /*3ef0*/  ULEA UR7, UR7, UR6, 0x3 ;  /* 0x0000000607077291 */ /* 0x000fe2000f8e18ff */
[----:B--2---:R-:W-:-:S04]  /*3f00*/  LOP3.LUT R2, R12, UR8, RZ, 0x3c, !PT ;  /* 0x000000080c027c12 */ /* 0x004fc8000f8e3cff */
[----:B------:R-:W-:-:S04]  /*3f10*/  SHF.L.U32 R0, R2, 0x1f, RZ ;  /* 0x0000001f02007819 */ /* 0x000fc800000006ff */
[----:B------:R-:W2:Y:S02]  /*3f20*/  SYNCS.PHASECHK.TRANS64 P0, [UR7+0x1e0], R0 ;  /* 0x0001e000ff0075a7 */ /* 0x000ea40008001007 */
[----:B-12---:R-:W-:Y:S05]  /*3f30*/  @P0 EXIT ;  /* 0x000000000000094d */ /* 0x006fea0003800000 */
[----:B------:R-:W-:Y:S02]  /*3f40*/  SHF.L.U32 R2, R2, 0x1f, RZ ;  /* 0x0000001f02027819 */ /* 0x000fe400000006ff */
[----:B------:R-:W-:-:S07]  /*3f50*/  MOV R0, UR7 ;  /* 0x0000000700007c02 */ /* 0x000fce0008000f00 */
.L_x_77:
[----:B-1----:R1:W2:Y:S02]  /*3f60*/  SYNCS.PHASECHK.TRANS64.TRYWAIT P0, [R0+URZ+0x1e0], R2 ;  /* 0x0001e002000075a7 */ /* 0x0022a400080011ff */
[----:B--2---:R-:W-:Y:S05]  /*3f70*/  @!P0 NANOSLEEP.SYNCS 0x989680 ;  /* 0x009896800000895d */ /* 0x004fea0003900000 */
[----:B------:R-:W2:Y:S02]  /*3f80*/  @!P0 SYNCS.PHASECHK.TRANS64 P0, [R0+URZ+0x1e0], R2 ;  /* 0x0001e002000085a7 */ /* 0x000ea400080010ff */
[----:B--2---:R-:W-:Y:S05]  /*3f90*/  @P0 EXIT ;  /* 0x000000000000094d */ /* 0x004fea0003800000 */
[----:B------:R-:W-:Y:S05]  /*3fa0*/  BRA `(.L_x_77) ;  /* 0xfffffffc00ec7947 */ /* 0x000fea000383ffff */
.L_x_70:
[----:B------:R-:W-:Y:S05]  /*3fb0*/  BRA.U UP5, `(.L_x_78) ;  /* 0x0000001105a07547 */ /* 0x000fea000b800000 */
[----:B------:R-:W-:Y:S01]  /*3fc0*/  UMOV UR4, 0x40 ;  /* 0x0000004000047882 */ /* 0x000fe20000000000 */
[----:B------:R-:W-:Y:S01]  /*3fd0*/  NOP ;  /* 0x0000000000007918 */ /* 0x000fe20000000000 */
[----:B------:R-:W-:Y:S01]  /*3fe0*/  ULEA UR5, UR46, UR4, 0x18 ;  /* 0x000000042e057291 */ /* 0x000fe2000f8ec0ff */
[----:B------:R-:W-:Y:S02]  /*3ff0*/  UMOV UR6, 0x400 ;  /* 0x0000040000067882 */ /* 0x000fe40000000000 */
[----:B------:R-:W-:-:S06]  /*4000*/  ULEA UR6, UR46, UR6, 0x18 ;  /* 0x000000062e067291 */ /* 0x000fcc000f8ec0ff */
[----:B------:R-:W2:Y:S02]  /*4010*/  LDS.U8 R0, [UR5+0x1c] ;  /* 0x00001c05ff007984 */ /* 0x000ea40008000000 */
[----:B--2---:R-:W-:-:S13]  /*4020*/  ISETP.NE.AND P0, PT, R0, RZ, PT ;  /* 0x000000ff0000720c */ /* 0x004fda0003f05270 */
[----:B------:R-:W-:Y:S05]  /*4030*/  @P0 BRA `(.L_x_79) ;  /* 0x0000000400080947 */ /* 0x000fea0003800000 */
[----:B------:R-:W-:Y:S02]  /*4040*/  UISETP.NE.U32.AND UP1, UPT, UR33, 0x1, UPT ;  /* 0x000000012100788c */ /* 0x000fe4000bf25070 */
[----:B------:R-:W-:-:S07]  /*4050*/  UIADD3 UR7, UPT, UPT, UR5, 0x8, URZ ;  /* 0x0000000805077890 */ /* 0x000fce000fffe0ff */
[----:B------:R-:W-:Y:S05]  /*4060*/  BRA.U !UP1, `(.L_x_80) ;  /* 0x00000001099c7547 */ /* 0x000fea000b800000 */
[----:B------:R-:W-:Y:S01]  /*4070*/  ELECT P0, URZ, PT ;  /* 0x0000000000ff782f */ /* 0x000fe20003800000 */
[----:B------:R-:W-:-:S12]  /*4080*/  BSSY B0, `(.L_x_80) ;  /* 0x0000025000007945 */ /* 0x000fd80003800000 */
[----:B------:R-:W-:Y:S05]  /*4090*/  @!P0 BRA `(.L_x_81) ;  /* 0x00000000008c8947 */ /* 0x000fea0003800000 */
[----:B------:R-:W-:-:S05]  /*40a0*/  UMOV UR4, 0x10 ;  /* 0x0000001000047882 */ /* 0x000fca0000000000 */
[----:B------:R-:W-:Y:S04]  /*40b0*/  DEPBAR.LE SB2, 0x36 ;  /* 0x0000ad800000791a */ /* 0x000fe80000000000 */
[----:B------:R-:W2:Y:S02]  /*40c0*/  UTCATOMSWS.2CTA.FIND_AND_SET.ALIGN UP0, UR4, UR4 ;  /* 0x00000004000475e3 */ /* 0x000ea40008200800 */
[----:B--2---:R-:W-:Y:S01]  /*40d0*/  MOV R10, UR4 ;  /* 0x00000004000a7c02 */ /* 0x004fe20008000f00 */
[----:B------:R-:W-:Y:S06]  /*40e0*/  BRA.U UP0, `(.L_x_82) ;  /* 0x0000000100187547 */ /* 0x000fec000b800000 */
.L_x_83:
[----:B------:R-:W-:Y:S05]  /*40f0*/  NANOSLEEP 0x64 ;  /* 0x000000640000795d */ /* 0x000fea0003800000 */
[----:B------:R-:W-:-:S05]  /*4100*/  UMOV UR4, 0x10 ;  /* 0x0000001000047882 */ /* 0x000fca0000000000 */
[----:B------:R-:W-:Y:S04]  /*4110*/  DEPBAR.LE SB2, 0x36 ;  /* 0x0000ad800000791a */ /* 0x000fe80000000000 */
[----:B------:R-:W2:Y:S02]  /*4120*/  UTCATOMSWS.2CTA.FIND_AND_SET.ALIGN UP0, UR4, UR4 ;  /* 0x00000004000475e3 */ /* 0x000ea40008200800 */
[----:B--2---:R-:W-:Y:S01]  /*4130*/  MOV R10, UR4 ;  /* 0x00000004000a7c02 */ /* 0x004fe20008000f00 */
[----:B------:R-:W-:Y:S05]  /*4140*/  BRA.U !UP0, `(.L_x_83) ;  /* 0xfffffffd08e87547 */ /* 0x000fea000b83ffff */
.L_x_82:
[----:B------:R-:W2:Y:S01]  /*4150*/  LDS R6, [UR5+0x10] ;  /* 0x00001005ff067984 */ /* 0x000ea20008000800 */
[----:B------:R-:W-:Y:S01]  /*4160*/  IMAD.U32 R0, RZ, RZ, UR6 ;  /* 0x00000006ff007e24 */ /* 0x000fe2000f8e00ff */
[----:B------:R-:W-:-:S03]  /*4170*/  MOV R4, UR34 ;  /* 0x0000002200047c02 */ /* 0x000fc60008000f00 */
[----:B------:R-:W-:Y:S01]  /*4180*/  VIADD R0, R0, 0x280 ;  /* 0x0000028000007836 */ /* 0x000fe20000000000 */
[----:B--2---:R-:W-:-:S04]  /*4190*/  SHF.L.U32 R6, R6, 0x1f, RZ ;  /* 0x0000001f06067819 */ /* 0x004fc800000006ff */
[----:B------:R-:W2:Y:S02]  /*41a0*/  SYNCS.PHASECHK.TRANS64.TRYWAIT P0, [UR5+0x8], R6 ;  /* 0x00000806ff0075a7 */ /* 0x000ea40008001105 */
[----:B--2---:R-:W-:Y:S05]  /*41b0*/  @P0 BRA `(.L_x_84) ;  /* 0x0000000000080947 */ /* 0x004fea0003800000 */
[----:B------:R-:W2:Y:S02]  /*41c0*/  SYNCS.PHASECHK.TRANS64.TRYWAIT P0, [UR5+0x8], R6 ;  /* 0x00000806ff0075a7 */ /* 0x000ea40008001105 */
[----:B--2---:R-:W-:Y:S05]  /*41d0*/  @!P0 BRA `(.L_x_85) ;  /* 0x0000005800148947 */ /* 0x004fea0003800000 */
.L_x_84:
[----:B------:R-:W-:Y:S01]  /*41e0*/  PRMT R4, R4, 0x654, R0 ;  /* 0x0000065404047816 */ /* 0x000fe20000000000 */
[----:B------:R-:W-:Y:S01]  /*41f0*/  HFMA2 R0, -RZ, RZ, 0, 5.9604644775390625e-08 ;  /* 0x00000001ff007431 */ /* 0x000fe200000001ff */
[----:B------:R-:W-:Y:S01]  /*4200*/  UPRMT UR4, UR34, 0x654, UR7 ;  /* 0x0000065422047896 */ /* 0x000fe20008000007 */
[----:B------:R-:W-:Y:S02]  /*4210*/  IMAD.MOV.U32 R8, RZ, RZ, 0xffff ;  /* 0x0000ffffff087424 */ /* 0x000fe400078e00ff */
[----:B--2---:R-:W-:Y:S02]  /*4220*/  IMAD.MOV.U32 R6, RZ, RZ, 0x4 ;  /* 0x00000004ff067424 */ /* 0x004fe400078e00ff */
[----:B------:R-:W-:Y:S01]  /*4230*/  IMAD.SHL.U32 R9, R10, 0x20, RZ ;  /* 0x000000200a097824 */ /* 0x000fe200078e00ff */
[----:B------:R-:W-:Y:S02]  /*4240*/  MOV R5, UR4 ;  /* 0x0000000400057c02 */ /* 0x000fe40008000f00 */
[-C--:B------:R-:W-:Y:S01]  /*4250*/  SHF.L.U32 R8, R8, R10.reuse, RZ ;  /* 0x0000000a08087219 */ /* 0x080fe200000006ff */
[----:B------:R2:W-:Y:S01]  /*4260*/  SYNCS.ARRIVE.TRANS64.RED RZ, [UR4], R6 ;  /* 0x00000006ffff79a7 */ /* 0x0005e20008000404 */
[----:B------:R-:W-:Y:S01]  /*4270*/  SHF.L.U32 R7, R0, R10, RZ ;  /* 0x0000000a00077219 */ /* 0x000fe200000006ff */
[----:B------:R2:W-:Y:S04]  /*4280*/  STS [UR6+0x280], R9 ;  /* 0x00028009ff007988 */ /* 0x0005e80008000806 */
[----:B------:R2:W-:Y:S04]  /*4290*/  STAS [R4.64], R10 ;  /* 0x0000000a04007dbd */ /* 0x0005e8000c0008ff */
[----:B------:R2:W-:Y:S04]  /*42a0*/  ATOMS.OR RZ, [UR5+0x14], R8 ;  /* 0x00001408ffff798c */ /* 0x0005e8000b000005 */
[----:B------:R2:W-:Y:S04]  /*42b0*/  ATOMS.OR RZ, [UR5+0x18], R7 ;  /* 0x00001807ffff798c */ /* 0x0005e8000b000005 */
[----:B------:R2:W-:Y:S02]  /*42c0*/  ATOMS.XOR RZ, [UR5+0x10], R0 ;  /* 0x00001000ffff798c */ /* 0x0005e4000b800005 */
.L_x_81:
[----:B-1----:R-:W-:Y:S05]  /*42d0*/  BSYNC B0 ;  /* 0x0000000000007941 */ /* 0x002fea0003800000 */
.L_x_80:
[----:B------:R-:W-:Y:S05]  /*42e0*/  BRA.U UP1, `(.L_x_86) ;  /* 0x00000001016c7547 */ /* 0x000fea000b800000 */
[----:B------:R-:W-:-:S03]  /*42f0*/  UMOV UR4, 0xffffffff ;  /* 0xffffffff00047882 */ /* 0x000fc60000000000 */
[----:B------:R-:W-:Y:S05]  /*4300*/  BRA.DIV UR4, `(.L_x_87) ;  /* 0x0000005604e07947 */ /* 0x000fea000b800000 */
[----:B------:R-:W-:-:S13]  /*4310*/  ELECT P6, URZ, PT ;  /* 0x0000000000ff782f */ /* 0x000fda00038c0000 */
.L_x_207:
[----:B------:R-:W-:Y:S05]  /*4320*/  @!P6 BRA `(.L_x_86) ;  /* 0x00000000005ce947 */ /* 0x000fea0003800000 */
[----:B--2---:R-:W2:Y:S02]  /*4330*/  LDS R4, [UR5+0x10] ;  /* 0x00001005ff047984 */ /* 0x004ea40008000800 */
[----:B--2---:R-:W-:-:S04]  /*4340*/  SHF.L.U32 R4, R4, 0x1f, RZ ;  /* 0x0000001f04047819 */ /* 0x004fc800000006ff */
[----:B------:R-:W2:Y:S02]  /*4350*/  SYNCS.PHASECHK.TRANS64.TRYWAIT P0, [UR5+0x8], R4 ;  /* 0x00000804ff0075a7 */ /* 0x000ea40008001105 */
[----:B--2---:R-:W-:Y:S05]  /*4360*/  @P0 BRA `(.L_x_88) ;  /* 0x0000000000080947 */ /* 0x004fea0003800000 */
[----:B------:R-:W2:Y:S02]  /*4370*/  SYNCS.PHASECHK.TRANS64.TRYWAIT P0, [UR5+0x8], R4 ;  /* 0x00000804ff0075a7 */ /* 0x000ea40008001105 */
[----:B--2---:R-:W-:Y:S05]  /*4380*/  @!P0 BRA `(.L_x_89) ;  /* 0x0000005400e08947 */ /* 0x004fea0003800000 */
.L_x_88:
[----:B------:R-:W3:Y:S01]  /*4390*/  LDS R6, [UR6+0x280] ;  /* 0x00028006ff067984 */ /* 0x000ee20008000800 */
[----:B--2---:R-:W-:Y:S02]  /*43a0*/  HFMA2 R0, -RZ, RZ, 0, 5.9604644775390625e-08 ;  /* 0x00000001ff007431 */ /* 0x004fe400000001ff */
[----:B------:R-:W-:Y:S01]  /*43b0*/  IMAD.MOV.U32 R4, RZ, RZ, 0xffff ;  /* 0x0000ffffff047424 */ /* 0x000fe200078e00ff */
[----:B------:R-:W-:Y:S01]  /*43c0*/  UPRMT UR4, UR34, 0x654, UR7 ;  /* 0x0000065422047896 */ /* 0x000fe20008000007 */
[----:B---3--:R-:W-:-:S03]  /*43d0*/  IMAD.SHL.U32 R5, R6, 0x20, RZ ;  /* 0x0000002006057824 */ /* 0x008fc600078e00ff */
[-C--:B------:R-:W-:Y:S02]  /*43e0*/  SHF.L.U32 R4, R4, R6.reuse, RZ ;  /* 0x0000000604047219 */ /* 0x080fe400000006ff */
[----:B------:R-:W-:Y:S01]  /*43f0*/  SHF.L.U32 R6, R0, R6, RZ ;  /* 0x0000000600067219 */ /* 0x000fe200000006ff */
[----:B------:R3:W-:Y:S04]  /*4400*/  STS [UR6+0x280], R5 ;  /* 0x00028005ff007988 */ /* 0x0007e80008000806 */
[----:B------:R3:W-:Y:S04]  /*4410*/  ATOMS.OR RZ, [UR5+0x14], R4 ;  /* 0x00001404ffff798c */ /* 0x0007e8000b000005 */
[----:B------:R3:W-:Y:S01]  /*4420*/  ATOMS.OR RZ, [UR5+0x18], R6 ;  /* 0x00001806ffff798c */ /* 0x0007e2000b000005 */
[----:B------:R-:W-:Y:S03]  /*4430*/  SYNCS.ARRIVE.TRANS64.RED.A1T0 RZ, [UR4], RZ ;  /* 0x000000ffffff79a7 */ /* 0x000fe60008100404 */
[----:B------:R3:W-:Y:S01]  /*4440*/  ATOMS.XOR RZ, [UR5+0x10], R0 ;  /* 0x00001000ffff798c */ /* 0x0007e2000b800005 */
[----:B------:R-:W-:Y:S05]  /*4450*/  BRA `(.L_x_86) ;  /* 0x0000000000107947 */ /* 0x000fea0003800000 */
.L_x_79:
[----:B------:R-:W-:Y:S02]  /*4460*/  MOV R0, 0xffffffff ;  /* 0xffffffff00007802 */ /* 0x000fe40000000f00 */
[----:B------:R-:W-:-:S03]  /*4470*/  MOV R4, 0x44a0 ;  /* 0x000044a000047802 */ /* 0x000fc60000000f00 */
[----:B------:R2:W-:Y:S04]  /*4480*/  STS [UR6+0x280], R0 ;  /* 0x00028000ff007988 */ /* 0x0005e80008000806 */
[----:B-12--5:R-:W-:Y:S05]  /*4490*/  CALL.REL.NOINC `($__internal_1_$__cuda_sm10x_tcgen05_guardrail_trap_phase_invalid_during_alloc) ;  /* 0x0000005c00287944 */ /* 0x026fea0003c00000 */
.L_x_86:
[----:B------:R-:W-:Y:S05]  /*44a0*/  WARPSYNC.ALL ;  /* 0x0000000000007948 */ /* 0x000fea0003800000 */
[----:B------:R-:W4:Y:S01]  /*44b0*/  S2UR UR4, SR_CgaCtaId ;  /* 0x00000000000479c3 */ /* 0x000f220000008800 */
[----:B------:R-:W-:Y:S01]  /*44c0*/  UMOV UR17, 0x400 ;  /* 0x0000040000117882 */ /* 0x000fe20000000000 */
[----:B------:R-:W-:-:S06]  /*44d0*/  NOP ;  /* 0x0000000000007918 */ /* 0x000fcc0000000000 */
[----:B------:R-:W-:Y:S06]  /*44e0*/  BAR.ARV 0x6, 0xa0 ;  /* 0x0182800000007b1d */ /* 0x000fec0000002000 */
[----:B------:R-:W1:Y:S01]  /*44f0*/  LDCU UR6, c[0x0][0x38c] ;  /* 0x00007180ff0677ac */ /* 0x000e620008000800 */
[----:B------:R-:W-:Y:S01]  /*4500*/  LOP3.LUT R3, R3, 0xffff, RZ, 0xc0, !PT ;  /* 0x0000ffff03037812 */ /* 0x000fe200078ec0ff */
[----:B--2---:R-:W-:Y:S01]  /*4510*/  IMAD.MOV.U32 R9, RZ, RZ, 0x1 ;  /* 0x00000001ff097424 */ /* 0x004fe200078e00ff */
[----:B------:R-:W-:Y:S01]  /*4520*/  LOP3.LUT R2, R2, 0xffff, RZ, 0xc0, !PT ;  /* 0x0000ffff02027812 */ /* 0x000fe200078ec0ff */
[----:B------:R-:W-:Y:S01]  /*4530*/  IMAD.MOV.U32 R8, RZ, RZ, RZ ;  /* 0x000000ffff087224 */ /* 0x000fe200078e00ff */
[----:B------:R-:W-:Y:S01]  /*4540*/  R2UR UR20, R3 ;  /* 0x00000000031472ca */ /* 0x000fe200000e0000 */
[----:B------:R-:W-:Y:S01]  /*4550*/  UMOV UR24, URZ ;  /* 0x000000ff00187c82 */ /* 0x000fe20008000000 */
[----:B------:R-:W-:-:S02]  /*4560*/  R2UR UR30, R2 ;  /* 0x00000000021e72ca */ /* 0x000fc400000e0000 */
[----:B------:R-:W-:Y:S01]  /*4570*/  CS2R R2, SRZ ;  /* 0x0000000000027805 */ /* 0x000fe2000001ff00 */
[----:B------:R-:W-:Y:S01]  /*4580*/  UMOV UR15, URZ ;  /* 0x000000ff000f7c82 */ /* 0x000fe20008000000 */
[----:B----4-:R-:W-:Y:S01]  /*4590*/  ULEA UR17, UR4, UR17, 0x18 ;  /* 0x0000001104117291 */ /* 0x010fe2000f8ec0ff */
[----:B------:R-:W-:Y:S01]  /*45a0*/  UMOV UR14, URZ ;  /* 0x000000ff000e7c82 */ /* 0x000fe20008000000 */
[----:B------:R-:W-:Y:S02]  /*45b0*/  UISETP.NE.AND UP3, UPT, UR33, URZ, UPT ;  /* 0x000000ff2100728c */ /* 0x000fe4000bf65270 */
[----:B------:R-:W-:Y:S02]  /*45c0*/  UIADD3 UR5, UPT, UPT, UR17, 0x4400, URZ ;  /* 0x0000440011057890 */ /* 0x000fe4000fffe0ff */
[----:B------:R-:W-:-:S03]  /*45d0*/  UIADD3 UR4, UPT, UPT, UR17, 0x1e400, URZ ;  /* 0x0001e40011047890 */ /* 0x000fc6000fffe0ff */
[----:B---3--:R-:W2:Y:S01]  /*45e0*/  LDS R0, [UR17+0x280] ;  /* 0x00028011ff007984 */ /* 0x008ea20008000800 */
[----:B-1----:R-:W-:Y:S02]  /*45f0*/  UIADD3 UR6, UPT, UPT, UR6, 0x3f, URZ ;  /* 0x0000003f06067890 */ /* 0x002fe4000fffe0ff */
[----:B------:R-:W-:Y:S02]  /*4600*/  USHF.R.U32.HI UR5, URZ, 0x4, UR5 ;  /* 0x00000004ff057899 */ /* 0x000fe40008011605 */
[----:B------:R-:W-:Y:S02]  /*4610*/  USHF.R.S32.HI UR25, URZ, 0x1f, UR6 ;  /* 0x0000001fff197899 */ /* 0x000fe40008011406 */
[----:B------:R-:W-:Y:S02]  /*4620*/  USHF.R.U32.HI UR4, URZ, 0x4, UR4 ;  /* 0x00000004ff047899 */ /* 0x000fe40008011604 */
[----:B------:R-:W-:Y:S02]  /*4630*/  ULEA.HI UR25, UR25, UR6, URZ, 0x6 ;  /* 0x0000000619197291 */ /* 0x000fe4000f8f30ff */
[----:B------:R-:W-:-:S02]  /*4640*/  ULOP3.LUT UR5, UR5, 0x3fff, URZ, 0xc0, !UPT ;  /* 0x00003fff05057892 */ /* 0x000fc4000f8ec0ff */
[----:B------:R-:W-:Y:S02]  /*4650*/  USHF.R.S32.HI UR25, URZ, 0x6, UR25 ;  /* 0x00000006ff197899 */ /* 0x000fe40008011419 */
[----:B------:R-:W-:Y:S02]  /*4660*/  ULOP3.LUT UR22, UR4, 0x3fff, URZ, 0xc0, !UPT ;  /* 0x00003fff04167892 */ /* 0x000fe4000f8ec0ff */
[----:B------:R-:W-:Y:S02]  /*4670*/  UISETP.LT.AND UP0, UPT, UR25, 0x1, UPT ;  /* 0x000000011900788c */ /* 0x000fe4000bf01270 */
[----:B------:R-:W-:Y:S02]  /*4680*/  ULOP3.LUT UR21, UR5, 0x10000, URZ, 0xfc, !UPT ;  /* 0x0001000005157892 */ /* 0x000fe4000f8efcff */
[----:B------:R-:W-:Y:S02]  /*4690*/  ULOP3.LUT UR22, UR22, 0x10000, URZ, 0xfc, !UPT ;  /* 0x0001000016167892 */ /* 0x000fe4000f8efcff */
[----:B------:R-:W-:Y:S01]  /*46a0*/  USEL UR31, UR25, 0x1, !UP0 ;  /* 0x00000001191f7887 */ /* 0x000fe2000c000000 */
[----:B------:R-:W-:Y:S01]  /*46b0*/  UMOV UR28, 0x0 ;  /* 0x00000000001c7882 */ /* 0x000fe20000000000 */
[----:B------:R-:W-:Y:S01]  /*46c0*/  UMOV UR29, 0x82004a0 ;  /* 0x082004a0001d7882 */ /* 0x000fe20000000000 */
[----:B------:R-:W-:Y:S01]  /*46d0*/  UMOV UR26, 0x0 ;  /* 0x00000000001a7882 */ /* 0x000fe20000000000 */
[----:B------:R-:W-:Y:S01]  /*46e0*/  UMOV UR27, 0x82004a0 ;  /* 0x082004a0001b7882 */ /* 0x000fe20000000000 */
[----:B--2---:R-:W-:-:S15]  /*46f0*/  R2UR UR32, R0 ;  /* 0x00000000002072ca */ /* 0x004fde00000e0000 */
.L_x_97:
[C---:B------:R-:W-:Y:S02]  /*4700*/  LEA R0, R8.reuse, UR17, 0x3 ;  /* 0x0000001108007c11 */ /* 0x040fe4000f8e18ff */
[----:B------:R-:W-:Y:S02]  /*4710*/  SHF.L.U32 R4, R3, 0x1f, RZ ;  /* 0x0000001f03047819 */ /* 0x000fe400000006ff */
[----:B------:R-:W-:Y:S02]  /*4720*/  LEA R5, R8, UR17, 0x4 ;  /* 0x0000001108057c11 */ /* 0x000fe4000f8e20ff */
[----:B------:R-:W1:Y:S02]  /*4730*/  SYNCS.PHASECHK.TRANS64.TRYWAIT P0, [R0+URZ+0x1d0], R4 ;  /* 0x0001d004000075a7 */ /* 0x000e6400080011ff */
[----:B-1-3--:R-:W-:Y:S05]  /*4740*/  @!P0 BRA `(.L_x_90) ;  /* 0x0000005400088947 */ /* 0x00afea0003800000 */
.L_x_208:
[----:B-1----:R-:W1:Y:S01]  /*4750*/  LDS.128 R4, [R5+0x260] ;  /* 0x0002600005047984 */ /* 0x002e620000000c00 */
[----:B------:R-:W-:Y:S02]  /*4760*/  VIADD R0, R0, 0x1e0 ;  /* 0x000001e000007836 */ /* 0x000fe40000000000 */
[----:B------:R-:W-:Y:S01]  /*4770*/  VIADD R8, R8, 0x1 ;  /* 0x0000000108087836 */ /* 0x000fe20000000000 */
[----:B------:R-:W-:Y:S01]  /*4780*/  @!PT LDS RZ, [RZ] ;  /* 0x00000000fffff984 */ /* 0x000fe20000000800 */
[----:B------:R-:W-:Y:S01]  /*4790*/  @!PT LDS RZ, [RZ] ;  /* 0x00000000fffff984 */ /* 0x000fe20000000800 */
[----:B------:R-:W-:Y:S01]  /*47a0*/  @!PT LDS RZ, [RZ] ;  /* 0x00000000fffff984 */ /* 0x000fe20000000800 */
[----:B------:R-:W-:Y:S01]  /*47b0*/  @!PT LDS RZ, [RZ] ;  /* 0x00000000fffff984 */ /* 0x000fe20000000800 */
[----:B------:R2:W-:Y:S06]  /*47c0*/  MEMBAR.ALL.CTA ;  /* 0x0000000000007992 */ /* 0x0005ec0000008000 */
[----:B--2---:R-:W2:Y:S01]  /*47d0*/  FENCE.VIEW.ASYNC.S ;  /* 0x00000000000073c6 */ /* 0x004ea20000000000 */
[----:B------:R-:W-:-:S04]  /*47e0*/  PRMT R0, RZ, 0x654, R0 ;  /* 0x00000654ff007816 */ /* 0x000fc80000000000 */
[----:B--2---:R2:W-:Y:S01]  /*47f0*/  SYNCS.ARRIVE.TRANS64.RED.A1T0 RZ, [R0+URZ], RZ ;  /* 0x000000ff00ff79a7 */ /* 0x0045e200081004ff */
[----:B-1----:R-:W-:Y:S01]  /*4800*/  LOP3.LUT P1, RZ, R6, 0x1, RZ, 0xc0, !PT ;  /* 0x0000000106ff7812 */ /* 0x002fe2000782c0ff */
[----:B--2---:R-:W-:-:S12]  /*4810*/  BRA.U UP3, `(.L_x_91) ;  /* 0x0000000103e07547 */ /* 0x004fd8000b800000 */
[----:B------:R-:W1:Y:S01]  /*4820*/  LDCU UR4, c[0x0][0x38c] ;  /* 0x00007180ff0477ac */ /* 0x000e620008000800 */
[----:B------:R-:W-:Y:S02]  /*4830*/  PLOP3.LUT P2, PT, PT, PT, PT, 0x80, 0x8 ;  /* 0x000000000008781c */ /* 0x000fe40003f4f070 */
[----:B------:R-:W-:Y:S01]  /*4840*/  SHF.L.U32 R4, R9, 0x1f, RZ ;  /* 0x0000001f09047819 */ /* 0x000fe200000006ff */
[----:B------:R-:W-:Y:S02]  /*4850*/  ULEA UR23, UR24, UR17, 0x3 ;  /* 0x0000001118177291 */ /* 0x000fe4000f8e18ff */
[----:B------:R-:W-:Y:S02]  /*4860*/  ULEA UR18, UR24, UR32, 0x6 ;  /* 0x0000002018127291 */ /* 0x000fe4000f8e30ff */
[----:B-1----:R-:W-:-:S06]  /*4870*/  UISETP.GE.AND UP0, UPT, UR4, 0x1, UPT ;  /* 0x000000010400788c */ /* 0x002fcc000bf06270 */
[----:B------:R-:W-:-:S05]  /*4880*/  PLOP3.LUT P0, PT, PT, PT, UP0, 0x80, 0x8 ;  /* 0x000000000008781c */ /* 0x000fca0003f0f008 */
[----:B------:R-:W-:-:S08]  /*4890*/  @UP0 ULEA UR4, UR15, UR17, 0x3 ;  /* 0x000000110f040291 */ /* 0x000fd0000f8e18ff */
[----:B------:R-:W-:-:S04]  /*48a0*/  @P0 SHF.L.U32 R0, R2, 0x1f, RZ ;  /* 0x0000001f02000819 */ /* 0x000fc800000006ff */
[----:B------:R1:W2:Y:S01]  /*48b0*/  @P0 SYNCS.PHASECHK.TRANS64.TRYWAIT P2, [UR4], R0 ;  /* 0x00000000ff0005a7 */ /* 0x0002a20008041104 */
[----:B------:R-:W3:Y:S02]  /*48c0*/  SYNCS.PHASECHK.TRANS64.TRYWAIT P0, [UR23+0x210], R4 ;  /* 0x00021004ff0075a7 */ /* 0x000ee40008001117 */
[----:B-123--:R-:W-:Y:S05]  /*48d0*/  @!P0 BRA `(.L_x_92) ;  /* 0x0000005000b88947 */ /* 0x00efea0003800000 */
.L_x_210:
[----:B------:R-:W-:Y:S01]  /*48e0*/  UMOV UR19, UR14 ;  /* 0x0000000e00137c82 */ /* 0x000fe20008000000 */
[----:B------:R-:W-:Y:S05]  /*48f0*/  BRA.U !UP0, `(.L_x_93) ;  /* 0x0000000108987547 */ /* 0x000fea000b800000 */
[----:B------:R-:W-:Y:S02]  /*4900*/  UIADD3 UR19, UPT, UPT, UR31, UR14, URZ ;  /* 0x0000000e1f137290 */ /* 0x000fe4000fffe0ff */
[----:B------:R-:W-:Y:S01]  /*4910*/  UPLOP3.LUT UP2, UPT, UPT, UPT, UPT, 0x40, 0x4 ;  /* 0x000000000004789c */ /* 0x000fe20003f4e870 */
[----:B------:R-:W-:Y:S01]  /*4920*/  UMOV UR16, UR25 ;  /* 0x0000001900107c82 */ /* 0x000fe20008000000 */
[----:B------:R-:W-:-:S09]  /*4930*/  UMOV UR6, UR15 ;  /* 0x0000000f00067c82 */ /* 0x000fd20008000000 */
.L_x_96:
[----:B--2---:R-:W-:Y:S01]  /*4940*/  ULEA UR5, UR6, UR17, 0x3 ;  /* 0x0000001106057291 */ /* 0x004fe2000f8e18ff */
[----:B---3--:R-:W-:Y:S11]  /*4950*/  @P2 BRA `(.L_x_94) ;  /* 0x00000000000c2947 */ /* 0x008ff60003800000 */
[----:B-1----:R-:W-:Y:S04]  /*4960*/  SHF.L.U32 R4, R2, 0x1f, RZ ;  /* 0x0000001f02047819 */ /* 0x002fe800000006ff */
[----:B------:R-:W1:Y:S02]  /*4970*/  SYNCS.PHASECHK.TRANS64.TRYWAIT P0, [UR5], R4 ;  /* 0x00000004ff0075a7 */ /* 0x000e640008001105 */
[----:B-1----:R-:W-:Y:S05]  /*4980*/  @!P0 BRA `(.L_x_95) ;  /* 0x0000005000a48947 */ /* 0x002fea0003800000 */
.L_x_94:
[----:B------:R-:W-:Y:S01]  /*4990*/  UISETP.NE.AND UP0, UPT, UR16, 0x1, UPT ;  /* 0x000000011000788c */ /* 0x000fe2000bf05270 */
[----:B------:R-:W-:Y:S01]  /*49a0*/  PLOP3.LUT P2, PT, PT, PT, PT, 0x80, 0x8 ;  /* 0x000000000008781c */ /* 0x000fe20003f4f070 */
[----:B------:R-:W-:Y:S02]  /*49b0*/  UIADD3 UR4, UPT, UPT, UR6, 0x1, URZ ;  /* 0x0000000106047890 */ /* 0x000fe4000fffe0ff */
[----:B------:R-:W-:Y:S02]  /*49c0*/  ULEA UR12, UR6, UR22, 0x8 ;  /* 0x00000016060c7291 */ /* 0x000fe4000f8e40ff */
[----:B------:R-:W-:Y:S01]  /*49d0*/  UISETP.NE.AND UP1, UPT, UR4, 0x1a, UPT ;  /* 0x0000001a0400788c */ /* 0x000fe2000bf25270 */
[----:B------:R-:W-:Y:S01]  /*49e0*/  PLOP3.LUT P0, PT, PT, PT, UP0, 0x80, 0x8 ;  /* 0x000000000008781c */ /* 0x000fe20003f0f008 */
[----:B------:R-:W-:Y:S02]  /*49f0*/  UIADD3 UR10, UPT, UPT, UR12, 0x2, URZ ;  /* 0x000000020c0a7890 */ /* 0x000fe4000fffe0ff */
[----:B------:R-:W-:Y:S02]  /*4a00*/  USEL UR7, URZ, 0x1, UP1 ;  /* 0x00000001ff077887 */ /* 0x000fe40008800000 */
[----:B------:R-:W-:Y:S02]  /*4a10*/  USEL UR15, UR4, URZ, UP1 ;  /* 0x000000ff040f7287 */ /* 0x000fe40008800000 */
[----:B------:R-:W-:Y:S02]  /*4a20*/  UIADD3 UR14, UPT, UPT, UR14, 0x1, URZ ;  /* 0x000000010e0e7890 */ /* 0x000fe4000fffe0ff */
[----:B------:R-:W-:Y:S01]  /*4a30*/  @UP0 ULEA UR4, UR15, UR17, 0x3 ;  /* 0x000000110f040291 */ /* 0x000fe2000f8e18ff */
[----:B------:R-:W-:Y:S01]  /*4a40*/  LOP3.LUT R2, R2, UR7, RZ, 0x3c, !PT ;  /* 0x0000000702027c12 */ /* 0x000fe2000f8e3cff */
[----:B------:R-:W-:Y:S01]  /*4a50*/  UIADD3 UR7, UPT, UPT, UR5, 0xd0, URZ ;  /* 0x000000d005077890 */ /* 0x000fe2000fffe0ff */
[----:B------:R-:W-:Y:S02]  /*4a60*/  UMOV UR13, 0x80004020 ;  /* 0x80004020000d7882 */ /* 0x000fe40000000000 */
[----:B-1----:R-:W-:Y:S01]  /*4a70*/  @P0 SHF.L.U32 R0, R2, 0x1f, RZ ;  /* 0x0000001f02000819 */ /* 0x002fe200000006ff */
[----:B------:R-:W-:Y:S01]  /*4a80*/  UMOV UR5, 0x80004020 ;  /* 0x8000402000057882 */ /* 0x000fe20000000000 */
[----:B------:R-:W-:Y:S01]  /*4a90*/  UMOV UR11, 0x80004020 ;  /* 0x80004020000b7882 */ /* 0x000fe20000000000 */
[----:B------:R-:W-:Y:S01]  /*4aa0*/  UMOV UR9, 0x80004020 ;  /* 0x8000402000097882 */ /* 0x000fe20000000000 */
[----:B------:R2:W3:Y:S01]  /*4ab0*/  @P0 SYNCS.PHASECHK.TRANS64.TRYWAIT P2, [UR4], R0 ;  /* 0x00000000ff0005a7 */ /* 0x0004e20008041104 */
[----:B------:R-:W-:Y:S02]  /*4ac0*/  ULEA UR4, UR6, UR21, 0x8 ;  /* 0x0000001506047291 */ /* 0x000fe4000f8e40ff */
[----:B------:R-:W-:Y:S02]  /*4ad0*/  UISETP.NE.AND UP0, UPT, UR14, UR19, UPT ;  /* 0x000000130e00728c */ /* 0x000fe4000bf05270 */
[----:B------:R-:W-:Y:S02]  /*4ae0*/  UIADD3 UR8, UPT, UPT, UR4, 0x2, URZ ;  /* 0x0000000204087890 */ /* 0x000fe4000fffe0ff */
[----:B------:R-:W-:Y:S01]  /*4af0*/  UIADD3 UR16, UPT, UPT, UR16, -0x1, URZ ;  /* 0xffffffff10107890 */ /* 0x000fe2000fffe0ff */
[----:B------:R-:W-:Y:S02]  /*4b00*/  UMOV UR6, UR15 ;  /* 0x0000000f00067c82 */ /* 0x000fe40008000000 */
[----:B------:R2:W-:Y:S01]  /*4b10*/  UTCIMMA.2CTA gdesc[UR4], gdesc[UR12], tmem[UR18], tmem[UR28], idesc[UR29], UP2 ;  /* 0x00ff1c0c040075ea */ /* 0x0005e20009200112 */
[----:B------:R-:W-:Y:S03]  /*4b20*/  UPLOP3.LUT UP2, UPT, UPT, UPT, UPT, 0x80, 0x8 ;  /* 0x000000000008789c */ /* 0x000fe60003f4f070 */
[----:B------:R2:W-:Y:S01]  /*4b30*/  UTCIMMA.2CTA gdesc[UR8], gdesc[UR10], tmem[UR18], tmem[UR26], idesc[UR27], UPT ;  /* 0x00ff1a0a080075ea */ /* 0x0005e2000ba00112 */
[----:B------:R2:W-:Y:S01]  /*4b40*/  UTCBAR.2CTA.MULTICAST [UR7], URZ, UR20 ;  /* 0x000000ff070073e9 */ /* 0x0005e20008200814 */
[----:B------:R-:W-:Y:S06]  /*4b50*/  BRA.U UP0, `(.L_x_96) ;  /* 0xfffffffd00787547 */ /* 0x000fec000b83ffff */
.L_x_93:
[----:B--2---:R-:W-:Y:S01]  /*4b60*/  UIADD3 UR4, UPT, UPT, UR23, 0x1f0, URZ ;  /* 0x000001f017047890 */ /* 0x004fe2000fffe0ff */
[----:B------:R-:W-:-:S08]  /*4b70*/  UMOV UR14, UR19 ;  /* 0x00000013000e7c82 */ /* 0x000fd00008000000 */
[----:B------:R2:W-:Y:S01]  /*4b80*/  UTCBAR.2CTA.MULTICAST [UR4], URZ, UR30 ;  /* 0x000000ff040073e9 */ /* 0x0005e2000820081e */
[----:B------:R-:W-:Y:S02]  /*4b90*/  NOP ;  /* 0x0000000000007918 */ /* 0x000fe40000000000 */
.L_x_91:
[----:B--2---:R-:W-:Y:S01]  /*4ba0*/  UIADD3 UR4, UPT, UPT, UR24, 0x1, URZ ;  /* 0x0000000118047890 */ /* 0x004fe2000fffe0ff */
[----:B------:R-:W-:-:S03]  /*4bb0*/  ISETP.NE.AND P0, PT, R8, 0x2, PT ;  /* 0x000000020800780c */ /* 0x000fc60003f05270 */
[----:B------:R-:W-:Y:S01]  /*4bc0*/  UISETP.NE.AND UP0, UPT, UR4, 0x4, UPT ;  /* 0x000000040400788c */ /* 0x000fe2000bf05270 */
[----:B-1----:R-:W-:Y:S02]  /*4bd0*/  SEL R0, RZ, 0x1, P0 ;  /* 0x00000001ff007807 */ /* 0x002fe40000000000 */
[----:B------:R-:W-:Y:S01]  /*4be0*/  SEL R8, R8, RZ, P0 ;  /* 0x000000ff08087207 */ /* 0x000fe20000000000 */
[----:B------:R-:W-:Y:S01]  /*4bf0*/  USEL UR5, URZ, 0x1, UP0 ;  /* 0x00000001ff057887 */ /* 0x000fe20008000000 */
[----:B------:R-:W-:Y:S01]  /*4c00*/  LOP3.LUT R3, R3, R0, RZ, 0x3c, !PT ;  /* 0x0000000003037212 */ /* 0x000fe200078e3cff */
[----:B------:R-:W-:-:S04]  /*4c10*/  USEL UR24, UR4, URZ, UP0 ;  /* 0x000000ff04187287 */ /* 0x000fc80008000000 */
[----:B------:R-:W-:Y:S01]  /*4c20*/  LOP3.LUT R9, R9, UR5, RZ, 0x3c, !PT ;  /* 0x0000000509097c12 */ /* 0x000fe2000f8e3cff */
[----:B------:R-:W-:Y:S07]  /*4c30*/  @P1 BRA `(.L_x_97) ;  /* 0xfffffff800b01947 */ /* 0x000fee000383ffff */
[----:B------:R-:W1:Y:S01]  /*4c40*/  S2UR UR8, SR_CgaCtaId ;  /* 0x00000000000879c3 */ /* 0x000e620000008800 */
[----:B------:R-:W-:Y:S01]  /*4c50*/  ELECT P0, URZ, PT ;  /* 0x0000000000ff782f */ /* 0x000fe20003800000 */
[----:B------:R-:W-:Y:S01]  /*4c60*/  HFMA2 R0, -RZ, RZ, 0, 5.9604644775390625e-08 ;  /* 0x00000001ff007431 */ /* 0x000fe200000001ff */
[----:B------:R-:W-:-:S05]  /*4c70*/  UMOV UR4, 0x40 ;  /* 0x0000004000047882 */ /* 0x000fca0000000000 */
[----:B------:R-:W-:Y:S01]  /*4c80*/  UVIRTCOUNT.DEALLOC.SMPOOL 0x80 ;  /* 0x000000800000784c */ /* 0x000fe20000000000 */
[----:B------:R-:W-:Y:S02]  /*4c90*/  UISETP.NE.AND UP1, UPT, UR33, URZ, UPT ;  /* 0x000000ff2100728c */ /* 0x000fe4000bf25270 */
[----:B-1----:R-:W-:-:S09]  /*4ca0*/  ULEA UR8, UR8, UR4, 0x18 ;  /* 0x0000000408087291 */ /* 0x002fd2000f8ec0ff */
[----:B------:R1:W-:Y:S01]  /*4cb0*/  @P0 STS.U8 [UR8+0x1c], R0 ;  /* 0x00001c00ff000988 */ /* 0x0003e20008000008 */
[----:B------:R-:W-:Y:S05]  /*4cc0*/  BRA.U UP1, `(.L_x_98) ;  /* 0x0000000101a07547 */ /* 0x000fea000b800000 */
[----:B------:R-:W-:Y:S01]  /*4cd0*/  UIADD3 UR7, UPT, UPT, UR17, 0x210, URZ ;  /* 0x0000021011077890 */ /* 0x000fe2000fffe0ff */
[----:B------:R-:W-:-:S03]  /*4ce0*/  SHF.L.U32 R2, R9, 0x1f, RZ ;  /* 0x0000001f09027819 */ /* 0x000fc600000006ff */
[----:B------:R-:W-:-:S09]  /*4cf0*/  ULEA UR4, UR24, UR7, 0x3 ;  /* 0x0000000718047291 */ /* 0x000fd2000f8e18ff */
[----:B------:R-:W2:Y:S02]  /*4d00*/  SYNCS.PHASECHK.TRANS64.TRYWAIT P0, [UR4], R2 ;  /* 0x00000002ff0075a7 */ /* 0x000ea40008001104 */
[----:B--2---:R-:W-:Y:S05]  /*4d10*/  @!P0 BRA `(.L_x_99) ;  /* 0x0000004c00d88947 */ /* 0x004fea0003800000 */
.L_x_213:
        /* <DEDUP_REMOVED lines=9> */
.L_x_215:
        /* <DEDUP_REMOVED lines=9> */
.L_x_217:
[----:B------:R-:W-:-:S04]  /*4e40*/  UIADD3 UR4, UPT, UPT, UR4, 0x1, URZ ;  /* 0x0000000104047890 */ /* 0x000fc8000fffe0ff */
[----:B------:R-:W-:-:S04]  /*4e50*/  UISETP.NE.AND UP0, UPT, UR4, 0x4, UPT ;  /* 0x000000040400788c */ /* 0x000fc8000bf05270 */
[----:B------:R-:W-:Y:S02]  /*4e60*/  USEL UR5, URZ, 0x1, UP0 ;  /* 0x00000001ff057887 */ /* 0x000fe40008000000 */
[----:B------:R-:W-:-:S04]  /*4e70*/  USEL UR4, UR4, URZ, UP0 ;  /* 0x000000ff04047287 */ /* 0x000fc80008000000 */
[----:B------:R-:W-:Y:S01]  /*4e80*/  ULEA UR4, UR4, UR7, 0x3 ;  /* 0x0000000704047291 */ /* 0x000fe2000f8e18ff */
[----:B------:R-:W-:-:S04]  /*4e90*/  LOP3.LUT R2, R2, UR5, RZ, 0x3c, !PT ;  /* 0x0000000502027c12 */ /* 0x000fc8000f8e3cff */
[----:B------:R-:W-:Y:S01]  /*4ea0*/  SHF.L.U32 R2, R2, 0x1f, RZ ;  /* 0x0000001f02027819 */ /* 0x000fe200000006ff */
[----:B-1----:R-:W-:-:S04]  /*4eb0*/  IMAD.U32 R0, RZ, RZ, UR4 ;  /* 0x00000004ff007e24 */ /* 0x002fc8000f8e00ff */
[----:B------:R1:W2:Y:S03]  /*4ec0*/  SYNCS.PHASECHK.TRANS64.TRYWAIT P0, [R0+URZ], R2 ;  /* 0x00000002000075a7 */ /* 0x0002a600080011ff */
[----:B--2---:R-:W-:Y:S05]  /*4ed0*/  @!P0 NANOSLEEP.SYNCS 0x989680 ;  /* 0x009896800000895d */ /* 0x004fea0003900000 */
[----:B------:R-:W2:Y:S02]  /*4ee0*/  @!P0 SYNCS.PHASECHK.TRANS64 P0, [R0+URZ], R2 ;  /* 0x00000002000085a7 */ /* 0x000ea400080010ff */
[----:B--2---:R-:W-:Y:S05]  /*4ef0*/  @P0 BRA `(.L_x_102) ;  /* 0x0000000000200947 */ /* 0x004fea0003800000 */
.L_x_103:
[----:B--2---:R2:W4:Y:S02]  /*4f00*/  SYNCS.PHASECHK.TRANS64.TRYWAIT P0, [R0+URZ], R2 ;  /* 0x00000002000075a7 */ /* 0x00452400080011ff */
[----:B----4-:R-:W-:Y:S05]  /*4f10*/  @!P0 NANOSLEEP.SYNCS 0x989680 ;  /* 0x009896800000895d */ /* 0x010fea0003900000 */
[----:B------:R-:W4:Y:S02]  /*4f20*/  @!P0 SYNCS.PHASECHK.TRANS64 P0, [R0+URZ], R2 ;  /* 0x00000002000085a7 */ /* 0x000f2400080010ff */
[----:B----4-:R-:W-:Y:S05]  /*4f30*/  @!P0 BRA `(.L_x_103) ;  /* 0xfffffffc00f08947 */ /* 0x010fea000383ffff */
[----:B------:R-:W-:Y:S05]  /*4f40*/  BRA `(.L_x_102) ;  /* 0x00000000000c7947 */ /* 0x000fea0003800000 */
.L_x_98:
[----:B------:R-:W-:-:S04]  /*4f50*/  UIADD3 UR4, UPT, UPT, UR17, 0x250, URZ ;  /* 0x0000025011047890 */ /* 0x000fc8000fffe0ff */
[----:B------:R-:W-:-:S09]  /*4f60*/  UPRMT UR4, UR34, 0x654, UR4 ;  /* 0x0000065422047896 */ /* 0x000fd20008000004 */
[----:B------:R-:W-:Y:S03]  /*4f70*/  SYNCS.ARRIVE.TRANS64.RED.A1T0 RZ, [UR4], RZ ;  /* 0x000000ffffff79a7 */ /* 0x000fe60008100404 */
.L_x_102:
[----:B-12---:R-:W-:Y:S01]  /*4f80*/  SHF.L.U32 R2, RZ, 0x1f, RZ ;  /* 0x0000001fff027819 */ /* 0x006fe200000006ff */
[----:B------:R-:W-:Y:S01]  /*4f90*/  UIADD3 UR4, UPT, UPT, UR17, 0x250, URZ ;  /* 0x0000025011047890 */ /* 0x000fe2000fffe0ff */
[----:B------:R-:W-:Y:S02]  /*4fa0*/  PLOP3.LUT P0, PT, PT, PT, UP1, 0x80, 0x8 ;  /* 0x000000000008781c */ /* 0x000fe40003f0f018 */
[----:B------:R-:W1:Y:S02]  /*4fb0*/  SYNCS.PHASECHK.TRANS64.TRYWAIT P1, [UR17+0x250], R2 ;  /* 0x00025002ff0075a7 */ /* 0x000e640008021111 */
[----:B-1----:R-:W-:Y:S09]  /*4fc0*/  @!P1 BRA `(.L_x_104) ;  /* 0x0000004c00749947 */ /* 0x002ff20003800000 */
.L_x_219:
[----:B------:R-:W-:Y:S01]  /*4fd0*/  @!UP1 UPRMT UR4, UR34, 0x654, UR4 ;  /* 0x0000065422049896 */ /* 0x000fe20008000004 */
[----:B------:R-:W-:Y:S01]  /*4fe0*/  UMOV UR5, 0xffff ;  /* 0x0000ffff00057882 */ /* 0x000fe20000000000 */
[----:B------:R-:W-:-:S07]  /*4ff0*/  UMOV UR6, 0x1 ;  /* 0x0000000100067882 */ /* 0x000fce0000000000 */
[----:B------:R-:W-:Y:S01]  /*5000*/  @!P0 SYNCS.ARRIVE.TRANS64.RED.A1T0 RZ, [UR4], RZ ;  /* 0x000000ffffff89a7 */ /* 0x000fe20008100404 */
[----:B------:R-:W-:Y:S01]  /*5010*/  NOP ;  /* 0x0000000000007918 */ /* 0x000fe20000000000 */
[----:B-1----:R-:W1:Y:S01]  /*5020*/  LDS R0, [UR8+0x14] ;  /* 0x00001408ff007984 */ /* 0x002e620008000800 */
[----:B------:R-:W-:-:S04]  /*5030*/  ULOP3.LUT UR4, UR32, 0xffff, URZ, 0xc0, !UPT ;  /* 0x0000ffff20047892 */ /* 0x000fc8000f8ec0ff */
[----:B------:R-:W-:-:S04]  /*5040*/  USHF.R.U32.HI UR4, URZ, 0x5, UR4 ;  /* 0x00000005ff047899 */ /* 0x000fc80008011604 */
[----:B------:R-:W-:Y:S02]  /*5050*/  USHF.L.U32 UR5, UR5, UR4, URZ ;  /* 0x0000000405057299 */ /* 0x000fe400080006ff */
[----:B------:R-:W-:-:S04]  /*5060*/  USHF.L.U32 UR4, UR6, UR4, URZ ;  /* 0x0000000406047299 */ /* 0x000fc800080006ff */
[----:B-1----:R-:W-:-:S04]  /*5070*/  LOP3.LUT R0, R0, UR5, RZ, 0xc0, !PT ;  /* 0x0000000500007c12 */ /* 0x002fc8000f8ec0ff */
[----:B------:R-:W-:-:S13]  /*5080*/  ISETP.NE.AND P0, PT, R0, UR5, PT ;  /* 0x0000000500007c0c */ /* 0x000fda000bf05270 */
[----:B------:R-:W-:Y:S05]  /*5090*/  @P0 BRA `(.L_x_105) ;  /* 0x0000000000580947 */ /* 0x000fea0003800000 */
[----:B------:R-:W1:Y:S02]  /*50a0*/  LDS R0, [UR8+0x18] ;  /* 0x00001808ff007984 */ /* 0x000e640008000800 */
[----:B-1----:R-:W-:-:S04]  /*50b0*/  LOP3.LUT R0, R0, UR4, RZ, 0xc0, !PT ;  /* 0x0000000400007c12 */ /* 0x002fc8000f8ec0ff */
[----:B------:R-:W-:-:S13]  /*50c0*/  ISETP.NE.AND P0, PT, R0, UR4, PT ;  /* 0x0000000400007c0c */ /* 0x000fda000bf05270 */
[----:B------:R-:W-:Y:S05]  /*50d0*/  @P0 BRA `(.L_x_106) ;  /* 0x00000000003c0947 */ /* 0x000fea0003800000 */
[----:B------:R-:W1:Y:S01]  /*50e0*/  S2R R2, SR_LANEID ;  /* 0x0000000000027919 */ /* 0x000e620000000000 */
[----:B------:R-:W-:-:S06]  /*50f0*/  ULOP3.LUT UR5, URZ, UR5, URZ, 0x33, !UPT ;  /* 0x00000005ff057292 */ /* 0x000fcc000f8e33ff */
[----:B------:R-:W-:-:S04]  /*5100*/  IMAD.U32 R0, RZ, RZ, UR5 ;  /* 0x00000005ff007e24 */ /* 0x000fc8000f8e00ff */
[----:B------:R2:W4:Y:S02]  /*5110*/  REDUX UR7, R0 ;  /* 0x00000000000773c4 */ /* 0x0005240000000000 */
[----:B------:R1:W-:Y:S01]  /*5120*/  UTCATOMSWS.AND URZ, UR5 ;  /* 0x0000000500ff79e3 */ /* 0x0003e20008000000 */
[----:B--2---:R-:W-:Y:S01]  /*5130*/  LOP3.LUT R0, RZ, UR4, RZ, 0x33, !PT ;  /* 0x00000004ff007c12 */ /* 0x004fe2000f8e33ff */
[----:B------:R-:W-:Y:S02]  /*5140*/  VOTEU.ANY UR4, UPT, PT ;  /* 0x0000000000047886 */ /* 0x000fe400038e0100 */
[----:B------:R-:W-:Y:S02]  /*5150*/  UFLO.U32 UR4, UR4 ;  /* 0x00000004000472bd */ /* 0x000fe400080e0000 */
[----:B------:R-:W2:Y:S04]  /*5160*/  REDUX UR6, R0 ;  /* 0x00000000000673c4 */ /* 0x000ea80000000000 */
[----:B-1----:R-:W-:-:S02]  /*5170*/  ISETP.EQ.U32.AND P0, PT, R2, UR4, PT ;  /* 0x0000000402007c0c */ /* 0x002fc4000bf02070 */
[----:B----4-:R-:W-:-:S11]  /*5180*/  MOV R2, UR7 ;  /* 0x0000000700027c02 */ /* 0x010fd60008000f00 */
[----:B------:R1:W-:Y:S01]  /*5190*/  @P0 ATOMS.AND RZ, [UR8+0x14], R2 ;  /* 0x00001402ffff098c */ /* 0x0003e2000a800008 */
[----:B--2---:R-:W-:-:S05]  /*51a0*/  IMAD.U32 R0, RZ, RZ, UR6 ;  /* 0x00000006ff007e24 */ /* 0x004fca000f8e00ff */
[----:B------:R1:W-:Y:S01]  /*51b0*/  @P0 ATOMS.AND RZ, [UR8+0x18], R0 ;  /* 0x00001800ffff098c */ /* 0x0003e2000a800008 */
[----:B------:R-:W-:Y:S05]  /*51c0*/  BRA `(.L_x_107) ;  /* 0x0000000000147947 */ /* 0x000fea0003800000 */
.L_x_106:
[----:B------:R-:W-:Y:S02]  /*51d0*/  MOV R2, 0x51f0 ;  /* 0x000051f000027802 */ /* 0x000fe40000000f00 */
[----:B---3-5:R-:W-:Y:S05]  /*51e0*/  CALL.REL.NOINC `($__internal_0_$__cuda_sm10x_tcgen05_guardrail_trap_col_being_dealloced_not_returned_by_alloc) ;  /* 0x0000004c00c87944 */ /* 0x028fea0003c00000 */
[----:B------:R-:W-:Y:S05]  /*51f0*/  BRA `(.L_x_107) ;  /* 0x0000000000087947 */ /* 0x000fea0003800000 */
.L_x_105:
[----:B------:R-:W-:Y:S02]  /*5200*/  MOV R2, 0x5220 ;  /* 0x0000522000027802 */ /* 0x000fe40000000f00 */
[----:B---3-5:R-:W-:Y:S05]  /*5210*/  CALL.REL.NOINC `($__internal_2_$__cuda_sm10x_tcgen05_guardrail_trap_unallocated_columns_being_dealloced) ;  /* 0x0000004c00d47944 */ /* 0x028fea0003c00000 */
.L_x_107:
[----:B------:R-:W-:Y:S01]  /*5220*/  NOP ;  /* 0x0000000000007918 */ /* 0x000fe20000000000 */
[----:B------:R-:W-:Y:S05]  /*5230*/  EXIT ;  /* 0x000000000000794d */ /* 0x000fea0003800000 */
.L_x_78:
[----:B------:R-:W-:-:S09]  /*5240*/  UISETP.NE.OR UP0, UPT, UR23, 0x3, !UP4 ;  /* 0x000000031700788c */ /* 0x000fd2000e705670 */
[----:B------:R-:W-:Y:S05]  /*5250*/  BRA.U UP0, `(.L_x_108) ;  /* 0x0000000d00b47547 */ /* 0x000fea000b800000 */
[----:B------:R-:W2:Y:S01]  /*5260*/  LDCU UR31, c[0x0][0x370] ;  /* 0x00006e00ff1f77ac */ /* 0x000ea20008000800 */
[----:B------:R-:W3:Y:S01]  /*5270*/  LDC.64 R16, c[0x0][0x348] ;  /* 0x0000d200ff107b82 */ /* 0x000ee20000000a00 */
[----:B------:R-:W-:Y:S02]  /*5280*/  HFMA2 R13, -RZ, RZ, 0, 0 ;  /* 0x00000000ff0d7431 */ /* 0x000fe400000001ff */
[----:B------:R-:W-:Y:S01]  /*5290*/  IMAD.MOV.U32 R15, RZ, RZ, 0x1 ;  /* 0x00000001ff0f7424 */ /* 0x000fe200078e00ff */
[----:B------:R-:W2:Y:S01]  /*52a0*/  LDCU.128 UR32, c[0x0][0xb10] ;  /* 0x00016200ff2077ac */ /* 0x000ea20008000c00 */
[----:B------:R-:W-:Y:S01]  /*52b0*/  IMAD.MOV.U32 R14, RZ, RZ, RZ ;  /* 0x000000ffff0e7224 */ /* 0x000fe200078e00ff */
[----:B------:R-:W-:Y:S01]  /*52c0*/  MOV R7, 0x1000 ;  /* 0x0000100000077802 */ /* 0x000fe20000000f00 */
[----:B------:R-:W4:Y:S01]  /*52d0*/  LDCU UR30, c[0x0][0x374] ;  /* 0x00006e80ff1e77ac */ /* 0x000f220008000800 */
[----:B------:R-:W1:Y:S01]  /*52e0*/  LDC.64 R2, c[0x0][0x888] ;  /* 0x00022200ff027b82 */ /* 0x000e620000000a00 */
[----:B------:R-:W4:Y:S01]  /*52f0*/  LDCU UR15, c[0x0][0xb0c] ;  /* 0x00016180ff0f77ac */ /* 0x000f220008000800 */
[----:B------:R-:W3:Y:S06]  /*5300*/  LDCU UR40, c[0x0][0xb20] ;  /* 0x00016400ff2877ac */ /* 0x000eec0008000800 */
[----:B------:R-:W1:Y:S01]  /*5310*/  LDC.64 R4, c[0x0][0x890] ;  /* 0x00022400ff047b82 */ /* 0x000e620000000a00 */
[----:B------:R-:W3:Y:S01]  /*5320*/  LDCU UR4, c[0x0][0xb30] ;  /* 0x00016600ff0477ac */ /* 0x000ee20008000800 */
[----:B------:R-:W-:Y:S01]  /*5330*/  UMOV UR21, 0x400 ;  /* 0x0000040000157882 */ /* 0x000fe20000000000 */
[----:B--2---:R-:W-:-:S02]  /*5340*/  UIMAD.WIDE.U32 UR6, UR31, UR32, URZ ;  /* 0x000000201f0672a5 */ /* 0x004fc4000f8e00ff */
[----:B----4-:R-:W-:Y:S02]  /*5350*/  UIMAD.WIDE.U32 UR8, UR30, UR35, URZ ;  /* 0x000000231e0872a5 */ /* 0x010fe4000f8e00ff */
[----:B------:R-:W-:Y:S02]  /*5360*/  ULEA UR21, UR46, UR21, 0x18 ;  /* 0x000000152e157291 */ /* 0x000fe4000f8ec0ff */
[----:B------:R-:W-:Y:S02]  /*5370*/  UPLOP3.LUT UP3, UPT, UPT, UPT, UPT, 0x40, 0x4 ;  /* 0x000000000004789c */ /* 0x000fe40003f6e870 */
[----:B------:R-:W-:Y:S01]  /*5380*/  UIADD3 UR37, UPT, UPT, UR21, 0x1a8, URZ ;  /* 0x000001a815257890 */ /* 0x000fe2000fffe0ff */
[----:B------:R-:W-:Y:S01]  /*5390*/  UMOV UR6, UR7 ;  /* 0x0000000700067c82 */ /* 0x000fe20008000000 */
[----:B------:R-:W-:Y:S01]  /*53a0*/  UMOV UR38, UR9 ;  /* 0x0000000900267c82 */ /* 0x000fe20008000000 */
[----:B------:R-:W-:Y:S02]  /*53b0*/  UISETP.GE.AND UP0, UPT, UR42, 0x1, UPT ;  /* 0x000000012a00788c */ /* 0x000fe4000bf06270 */
[----:B------:R-:W-:Y:S01]  /*53c0*/  UISETP.NE.AND UP4, UPT, UR42, 0x1, UPT ;  /* 0x000000012a00788c */ /* 0x000fe2000bf85270 */
[----:B------:R-:W2:Y:S01]  /*53d0*/  LDCU.64 UR22, c[0x0][0xb28] ;  /* 0x00016500ff1677ac */ /* 0x000ea20008000a00 */
[----:B------:R-:W-:-:S02]  /*53e0*/  UISETP.NE.AND UP6, UPT, UR15, 0x1, UPT ;  /* 0x000000010f00788c */ /* 0x000fc4000bfc5270 */
[----:B------:R-:W-:Y:S02]  /*53f0*/  UISETP.NE.AND UP5, UPT, UR34, 0x1, UPT ;  /* 0x000000012200788c */ /* 0x000fe4000bfa5270 */
[----:B------:R-:W-:Y:S02]  /*5400*/  UIADD3 UR25, UPT, UPT, UR21, 0x1a0, URZ ;  /* 0x000001a015197890 */ /* 0x000fe4000fffe0ff */
[----:B------:R-:W-:Y:S02]  /*5410*/  UPRMT UR37, UR46, 0x654, UR37 ;  /* 0x000006542e257896 */ /* 0x000fe40008000025 */
[----:B------:R-:W-:Y:S02]  /*5420*/  USHF.R.U32.HI UR39, URZ, UR33, UR6 ;  /* 0x00000021ff277299 */ /* 0x000fe40008011606 */
[----:B---3--:R-:W-:Y:S02]  /*5430*/  USHF.R.U32.HI UR38, URZ, UR40, UR38 ;  /* 0x00000028ff267299 */ /* 0x008fe40008011626 */
[----:B------:R-:W-:-:S11]  /*5440*/  UISETP.NE.AND UP2, UPT, UR4, 0x1, UPT ;  /* 0x000000010400788c */ /* 0x000fd6000bf45270 */
.L_x_117:
[C---:B------:R-:W-:Y:S02]  /*5450*/  LEA R12, R14.reuse, UR21, 0x3 ;  /* 0x000000150e0c7c11 */ /* 0x040fe4000f8e18ff */
[----:B------:R-:W-:Y:S02]  /*5460*/  SHF.L.U32 R0, R13, 0x1f, RZ ;  /* 0x0000001f0d007819 */ /* 0x000fe400000006ff */
[----:B------:R-:W-:Y:S02]  /*5470*/  LEA R8, R14, UR21, 0x4 ;  /* 0x000000150e087c11 */ /* 0x000fe4000f8e20ff */
[----:B---3--:R-:W3:Y:S02]  /*5480*/  SYNCS.PHASECHK.TRANS64.TRYWAIT P0, [R12+URZ+0x1d0], R0 ;  /* 0x0001d0000c0075a7 */ /* 0x008ee400080011ff */
[----:B---3--:R-:W-:Y:S05]  /*5490*/  @!P0 BRA `(.L_x_109) ;  /* 0x0000004800588947 */ /* 0x008fea0003800000 */
.L_x_220:
[----:B------:R-:W4:Y:S01]  /*54a0*/  LDS.128 R8, [R8+0x260] ;  /* 0x0002600008087984 */ /* 0x000f220000000c00 */
[----:B------:R-:W-:Y:S01]  /*54b0*/  UISETP.GE.AND UP0, UPT, UR42, 0x1, UPT ;  /* 0x000000012a00788c */ /* 0x000fe2000bf06270 */
[----:B------:R-:W-:Y:S01]  /*54c0*/  @!PT LDS RZ, [RZ] ;  /* 0x00000000fffff984 */ /* 0x000fe20000000800 */
[----:B------:R-:W-:Y:S01]  /*54d0*/  @!PT LDS RZ, [RZ] ;  /* 0x00000000fffff984 */ /* 0x000fe20000000800 */
[----:B------:R-:W-:Y:S01]  /*54e0*/  @!PT LDS RZ, [RZ] ;  /* 0x00000000fffff984 */ /* 0x000fe20000000800 */
[----:B------:R-:W-:Y:S01]  /*54f0*/  @!PT LDS RZ, [RZ] ;  /* 0x00000000fffff984 */ /* 0x000fe20000000800 */
[----:B------:R1:W-:Y:S06]  /*5500*/  MEMBAR.ALL.CTA ;  /* 0x0000000000007992 */ /* 0x0003ec0000008000 */
[----:B-1----:R-:W1:Y:S01]  /*5510*/  FENCE.VIEW.ASYNC.S ;  /* 0x00000000000073c6 */ /* 0x002e620000000000 */
[----:B----4-:R-:W-:Y:S11]  /*5520*/  LOP3.LUT P0, RZ, R10, 0x1, RZ, 0xc0, !PT ;  /* 0x000000010aff7812 */ /* 0x010ff6000780c0ff */
[----:B------:R-:W-:Y:S02]  /*5530*/  @!UPT UIADD3 URZ, UPT, UPT, URZ, URZ, URZ ;  /* 0x000000fffffff290 */ /* 0x000fe4000fffe0ff */
[----:B-1----:R-:W-:Y:S01]  /*5540*/  VOTEU.ANY UP1, P0 ;  /* 0x0000000000ff7886 */ /* 0x002fe20000020100 */
[----:B------:R-:W-:Y:S11]  /*5550*/  PLOP3.LUT P0, PT, PT, PT, UP1, 0x80, 0x8 ;  /* 0x000000000008781c */ /* 0x000ff60003f0f018 */
[----:B------:R-:W-:Y:S02]  /*5560*/  @!UPT UIADD3 URZ, UPT, UPT, URZ, URZ, URZ ;  /* 0x000000fffffff290 */ /* 0x000fe4000fffe0ff */
[----:B---3--:R-:W-:Y:S02]  /*5570*/  @P0 SHF.R.U32.HI R0, RZ, 0x10, R9 ;  /* 0x00000010ff000819 */ /* 0x008fe40000011609 */
[----:B------:R-:W-:Y:S02]  /*5580*/  @P0 MOV R6, R8 ;  /* 0x0000000800060202 */ /* 0x000fe40000000f00 */
[----:B------:R-:W-:Y:S01]  /*5590*/  @P0 R2UR UR4, R0 ;  /* 0x00000000000402ca */ /* 0x000fe200000e0000 */
[----:B------:R-:W-:Y:S01]  /*55a0*/  VIADD R0, R12, 0x1e0 ;  /* 0x000001e00c007836 */ /* 0x000fe20000000000 */
[----:B------:R-:W-:Y:S02]  /*55b0*/  @P0 LOP3.LUT R8, R9, 0xffff, RZ, 0xc0, !PT ;  /* 0x0000ffff09080812 */ /* 0x000fe400078ec0ff */
[----:B------:R-:W-:Y:S02]  /*55c0*/  @P0 R2UR UR6, R6 ;  /* 0x00000000060602ca */ /* 0x000fe400000e0000 */
[----:B------:R-:W-:Y:S02]  /*55d0*/  PRMT R0, RZ, 0x654, R0 ;  /* 0x00000654ff007816 */ /* 0x000fe40000000000 */
[----:B------:R-:W-:Y:S02]  /*55e0*/  @P0 R2UR UR5, R8 ;  /* 0x00000000080502ca */ /* 0x000fe400000e0000 */
[----:B------:R1:W-:Y:S03]  /*55f0*/  SYNCS.ARRIVE.TRANS64.RED.A1T0 RZ, [R0+URZ], RZ ;  /* 0x000000ff00ff79a7 */ /* 0x0003e600081004ff */
[----:B------:R-:W-:Y:S04]  /*5600*/  @UP1 UMOV UR29, UR4 ;  /* 0x00000004001d1c82 */ /* 0x000fe80008000000 */
[----:B------:R-:W-:Y:S04]  /*5610*/  @UP1 UMOV UR14, UR6 ;  /* 0x00000006000e1c82 */ /* 0x000fe80008000000 */
[----:B------:R-:W-:Y:S01]  /*5620*/  @UP1 UMOV UR13, UR5 ;  /* 0x00000005000d1c82 */ /* 0x000fe20008000000 */
[----:B------:R-:W-:Y:S05]  /*5630*/  BRA.U !UP0, `(.L_x_110) ;  /* 0x0000000108a47547 */ /* 0x000fea000b800000 */
[----:B------:R-:W-:Y:S02]  /*5640*/  UIMAD.WIDE.U32 UR8, UR13, UR35, URZ ;  /* 0x000000230d0872a5 */ /* 0x000fe4000f8e00ff */
[----:B------:R-:W-:Y:S02]  /*5650*/  UIMAD.WIDE.U32 UR10, UR14, UR32, URZ ;  /* 0x000000200e0a72a5 */ /* 0x000fe4000f8e00ff */
[----:B------:R-:W-:Y:S02]  /*5660*/  USEL UR4, UR30, UR38, !UP5 ;  /* 0x000000261e047287 */ /* 0x000fe4000e800000 */
[----:B------:R-:W-:Y:S02]  /*5670*/  USEL UR7, UR31, UR39, !UP6 ;  /* 0x000000271f077287 */ /* 0x000fe4000f000000 */
[----:B--2---:R-:W-:Y:S02]  /*5680*/  UIMAD.WIDE.U32 UR16, UR4, UR22, URZ ;  /* 0x00000016041072a5 */ /* 0x004fe4000f8e00ff */
[----:B------:R-:W-:Y:S01]  /*5690*/  UIMAD.WIDE.U32 UR18, UR7, UR22, URZ ;  /* 0x00000016071272a5 */ /* 0x000fe2000f8e00ff */
[----:B------:R-:W-:Y:S02]  /*56a0*/  UMOV UR5, UR9 ;  /* 0x0000000900057c82 */ /* 0x000fe40008000000 */
[----:B------:R-:W-:Y:S03]  /*56b0*/  USHF.R.U32.HI UR6, URZ, UR40, UR5 ;  /* 0x00000028ff067299 */ /* 0x000fe60008011605 */
[----:B------:R-:W-:Y:S01]  /*56c0*/  UMOV UR5, UR11 ;  /* 0x0000000b00057c82 */ /* 0x000fe20008000000 */
[----:B------:R-:W-:Y:S02]  /*56d0*/  USEL UR6, UR13, UR6, !UP5 ;  /* 0x000000060d067287 */ /* 0x000fe4000e800000 */
[----:B------:R-:W-:Y:S02]  /*56e0*/  USHF.R.U32.HI UR8, URZ, UR33, UR5 ;  /* 0x00000021ff087299 */ /* 0x000fe40008011605 */
[----:B------:R-:W-:Y:S01]  /*56f0*/  UIMAD.WIDE.U32 UR10, UR6, UR22, URZ ;  /* 0x00000016060a72a5 */ /* 0x000fe2000f8e00ff */
[----:B------:R-:W-:Y:S02]  /*5700*/  UMOV UR5, UR17 ;  /* 0x0000001100057c82 */ /* 0x000fe40008000000 */
[----:B------:R-:W-:Y:S03]  /*5710*/  @UP4 USHF.R.U32.HI UR4, URZ, UR23, UR5 ;  /* 0x00000017ff044299 */ /* 0x000fe60008011605 */
[----:B------:R-:W-:Y:S01]  /*5720*/  UMOV UR5, UR19 ;  /* 0x0000001300057c82 */ /* 0x000fe20008000000 */
[----:B------:R-:W-:Y:S02]  /*5730*/  UIMAD UR4, UR42, UR4, URZ ;  /* 0x000000042a0472a4 */ /* 0x000fe4000f8e02ff */
[----:B------:R-:W-:Y:S02]  /*5740*/  @UP4 USHF.R.U32.HI UR7, URZ, UR23, UR5 ;  /* 0x00000017ff074299 */ /* 0x000fe40008011605 */
[----:B------:R-:W-:Y:S02]  /*5750*/  USEL UR5, UR14, UR8, !UP6 ;  /* 0x000000080e057287 */ /* 0x000fe4000f000000 */
[----:B------:R-:W-:Y:S02]  /*5760*/  UIMAD UR8, UR42, UR7, URZ ;  /* 0x000000072a0872a4 */ /* 0x000fe4000f8e02ff */
[----:B------:R-:W-:Y:S03]  /*5770*/  UISETP.GE.AND UP0, UPT, UR6, UR4, UPT ;  /* 0x000000040600728c */ /* 0x000fe6000bf06270 */
[----:B------:R-:W-:Y:S01]  /*5780*/  UMOV UR4, UR11 ;  /* 0x0000000b00047c82 */ /* 0x000fe20008000000 */
[----:B------:R-:W-:Y:S02]  /*5790*/  UISETP.GE.OR UP0, UPT, UR5, UR8, UP0 ;  /* 0x000000080500728c */ /* 0x000fe40008706670 */
[----:B------:R-:W-:Y:S02]  /*57a0*/  USHF.R.U32.HI UR4, URZ, UR23, UR4 ;  /* 0x00000017ff047299 */ /* 0x000fe40008011604 */
[----:B------:R-:W-:Y:S02]  /*57b0*/  UIMAD.WIDE.U32 UR8, UR5, UR22, URZ ;  /* 0x00000016050872a5 */ /* 0x000fe4000f8e00ff */
[----:B------:R-:W-:Y:S04]  /*57c0*/  USEL UR10, UR6, UR4, !UP4 ;  /* 0x00000004060a7287 */ /* 0x000fe8000e000000 */
[----:B------:R-:W-:Y:S01]  /*57d0*/  UIADD3 UR11, UPT, UPT, -UR10, URZ, URZ ;  /* 0x000000ff0a0b7290 */ /* 0x000fe2000fffe1ff */
[----:B------:R-:W-:Y:S02]  /*57e0*/  @!UP0 UMOV UR4, UR9 ;  /* 0x0000000900048c82 */ /* 0x000fe40008000000 */
[----:B------:R-:W-:Y:S02]  /*57f0*/  @!UP0 USHF.R.U32.HI UR4, URZ, UR23, UR4 ;  /* 0x00000017ff048299 */ /* 0x000fe40008011604 */
[----:B------:R-:W-:Y:S02]  /*5800*/  UIMAD UR8, UR42, UR11, UR6 ;  /* 0x0000000b2a0872a4 */ /* 0x000fe4000f8e0206 */
[----:B------:R-:W-:Y:S04]  /*5810*/  @!UP0 USEL UR4, UR5, UR4, !UP4 ;  /* 0x0000000405048287 */ /* 0x000fe8000e000000 */
[----:B------:R-:W-:Y:S02]  /*5820*/  @!UP0 UIMAD UR8, UR7, UR8, UR4 ;  /* 0x00000008070882a4 */ /* 0x000fe4000f8e0204 */
[----:B------:R-:W-:Y:S02]  /*5830*/  @!UP0 UIADD3 UR9, UPT, UPT, UR10, -UR4, URZ ;  /* 0x800000040a098290 */ /* 0x000fe4000fffe0ff */
[----:B------:R-:W-:Y:S02]  /*5840*/  UIADD3 UR4, UPT, UPT, -UR5, URZ, URZ ;  /* 0x000000ff05047290 */ /* 0x000fe4000fffe1ff */
[----:B------:R-:W-:Y:S02]  /*5850*/  UIADD3 UR7, UPT, UPT, -UR6, URZ, URZ ;  /* 0x000000ff06077290 */ /* 0x000fe4000fffe1ff */
[----:B------:R-:W-:Y:S02]  /*5860*/  @!UP0 UIMAD UR6, UR9, UR42, UR5 ;  /* 0x0000002a090682a4 */ /* 0x000fe4000f8e0205 */
[----:B------:R-:W-:Y:S02]  /*5870*/  UIMAD UR14, UR15, UR4, UR14 ;  /* 0x000000040f0e72a4 */ /* 0x000fe4000f8e020e */
[----:B------:R-:W-:Y:S01]  /*5880*/  UIMAD UR4, UR34, UR7, UR13 ;  /* 0x00000007220472a4 */ /* 0x000fe2000f8e020d */
[----:B------:R-:W-:Y:S02]  /*5890*/  @!UP0 UMOV UR5, UR8 ;  /* 0x0000000800058c82 */ /* 0x000fe40008000000 */
[----:B------:R-:W-:Y:S02]  /*58a0*/  UIMAD UR14, UR5, UR15, UR14 ;  /* 0x0000000f050e72a4 */ /* 0x000fe4000f8e020e */
[----:B------:R-:W-:Y:S11]  /*58b0*/  UIMAD UR13, UR6, UR34, UR4 ;  /* 0x00000022060d72a4 */ /* 0x000ff6000f8e0204 */
[----:B------:R-:W-:Y:S01]  /*58c0*/  @!UPT UIADD3 URZ, UPT, UPT, URZ, URZ, URZ ;  /* 0x000000fffffff290 */ /* 0x000fe2000fffe0ff */
.L_x_110:
[----:B------:R-:W3:Y:S01]  /*58d0*/  @!UP2 LDCU.128 UR8, c[0x0][0xb10] ;  /* 0x00016200ff08a7ac */ /* 0x000ee20008000c00 */
[C---:B------:R-:W-:Y:S02]  /*58e0*/  ISETP.NE.U32.AND P1, PT, R4.reuse, RZ, PT ;  /* 0x000000ff0400720c */ /* 0x040fe40003f25070 */
[----:B------:R-:W-:Y:S02]  /*58f0*/  ISETP.NE.U32.AND P0, PT, R4, RZ, PT ;  /* 0x000000ff0400720c */ /* 0x000fe40003f05070 */
[C---:B------:R-:W-:Y:S02]  /*5900*/  ISETP.NE.AND.EX P1, PT, R5.reuse, RZ, PT, P1 ;  /* 0x000000ff0500720c */ /* 0x040fe40003f25310 */
[----:B------:R-:W-:Y:S01]  /*5910*/  ISETP.NE.AND.EX P0, PT, R5, RZ, PT, P0 ;  /* 0x000000ff0500720c */ /* 0x000fe20003f05300 */
[----:B------:R-:W4:Y:S01]  /*5920*/  @!UP2 LDCU UR5, c[0x0][0xb0c] ;  /* 0x00016180ff05a7ac */ /* 0x000f220008000800 */
[----:B------:R-:W-:Y:S01]  /*5930*/  SHF.L.U32 R9, R15, 0x1f, RZ ;  /* 0x0000001f0f097819 */ /* 0x000fe200000006ff */
[----:B------:R-:W-:Y:S02]  /*5940*/  USHF.L.U32 UR26, UR20, 0x7, URZ ;  /* 0x00000007141a7899 */ /* 0x000fe400080006ff */
[----:B------:R-:W-:Y:S02]  /*5950*/  USHF.L.U32 UR27, UR24, 0x6, URZ ;  /* 0x00000006181b7899 */ /* 0x000fe400080006ff */
[----:B---3--:R-:W-:Y:S07]  /*5960*/  UIMAD.WIDE.U32 UR6, UR14, UR8, URZ ;  /* 0x000000080e0672a5 */ /* 0x008fee000f8e00ff */
[----:B------:R-:W-:Y:S01]  /*5970*/  @!UP2 UMOV UR4, UR7 ;  /* 0x000000070004ac82 */ /* 0x000fe20008000000 */
[----:B----4-:R-:W-:Y:S02]  /*5980*/  @!UP2 UISETP.NE.AND UP0, UPT, UR5, 0x1, UPT ;  /* 0x000000010500a88c */ /* 0x010fe4000bf05270 */
[----:B------:R-:W-:Y:S02]  /*5990*/  @!UP2 USHF.R.U32.HI UR4, URZ, UR9, UR4 ;  /* 0x00000009ff04a299 */ /* 0x000fe40008011604 */
[----:B------:R-:W-:Y:S02]  /*59a0*/  UIMAD.WIDE.U32 UR6, UR13, UR11, URZ ;  /* 0x0000000b0d0672a5 */ /* 0x000fe4000f8e00ff */
[----:B------:R-:W-:Y:S02]  /*59b0*/  @!UP2 USEL UR8, UR14, UR4, !UP0 ;  /* 0x000000040e08a287 */ /* 0x000fe4000c000000 */
[----:B------:R-:W-:Y:S03]  /*59c0*/  @!UP2 UISETP.NE.AND UP0, UPT, UR10, 0x1, UPT ;  /* 0x000000010a00a88c */ /* 0x000fe6000bf05270 */
[----:B------:R-:W-:Y:S02]  /*59d0*/  @!UP2 UMOV UR6, UR7 ;  /* 0x000000070006ac82 */ /* 0x000fe40008000000 */
[----:B------:R-:W3:Y:S02]  /*59e0*/  @!UP2 LDCU UR4, c[0x0][0xb20] ;  /* 0x00016400ff04a7ac */ /* 0x000ee40008000800 */
[----:B---3--:R-:W-:Y:S04]  /*59f0*/  @!UP2 USHF.R.U32.HI UR6, URZ, UR4, UR6 ;  /* 0x00000004ff06a299 */ /* 0x008fe80008011606 */
[----:B------:R-:W-:Y:S04]  /*5a00*/  @!UP2 USEL UR6, UR13, UR6, !UP0 ;  /* 0x000000060d06a287 */ /* 0x000fe8000c000000 */
[----:B------:R-:W-:Y:S02]  /*5a10*/  @!UP2 UIADD3 UR4, UPT, UPT, -UR8, UR6, URZ ;  /* 0x000000060804a290 */ /* 0x000fe4000fffe1ff */
[----:B------:R-:W-:Y:S02]  /*5a20*/  @!UP2 UIADD3 UR6, UPT, UPT, UR8, -UR6, URZ ;  /* 0x800000060806a290 */ /* 0x000fe4000fffe0ff */
[----:B------:R-:W-:Y:S02]  /*5a30*/  @!UP2 UIMAD UR14, UR4, UR5, UR14 ;  /* 0x00000005040ea2a4 */ /* 0x000fe4000f8e020e */
[----:B------:R-:W-:Y:S01]  /*5a40*/  @!UP2 UIMAD UR13, UR6, UR10, UR13 ;  /* 0x0000000a060da2a4 */ /* 0x000fe2000f8e020d */
[----:B------:R-:W-:Y:S11]  /*5a50*/  BRA.U UP3, `(.L_x_111) ;  /* 0x0000000103107547 */ /* 0x000ff6000b800000 */
[----:B------:R-:W-:Y:S04]  /*5a60*/  MOV R6, UR41 ;  /* 0x0000002900067c02 */ /* 0x000fe80008000f00 */
[----:B------:R-:W-:Y:S04]  /*5a70*/  SHF.L.U32 R6, R6, 0x1f, RZ ;  /* 0x0000001f06067819 */ /* 0x000fe800000006ff */
[----:B------:R-:W3:Y:S02]  /*5a80*/  SYNCS.PHASECHK.TRANS64.TRYWAIT P2, [UR21+0x1c8], R6 ;  /* 0x0001c806ff0075a7 */ /* 0x000ee40008041115 */
[----:B---3--:R-:W-:Y:S05]  /*5a90*/  @!P2 BRA `(.L_x_112) ;  /* 0x0000004000eca947 */ /* 0x008fea0003800000 */
.L_x_111:
[----:B------:R-:W-:Y:S05]  /*5aa0*/  @!P1 BRA `(.L_x_113) ;  /* 0x0000000000309947 */ /* 0x000fea0003800000 */
[----:B------:R-:W-:Y:S01]  /*5ab0*/  ISETP.NE.U32.AND P1, PT, R2, RZ, PT ;  /* 0x000000ff0200720c */ /* 0x000fe20003f25070 */
[----:B------:R-:W3:Y:S01]  /*5ac0*/  LDCU.64 UR4, c[0x0][0x358] ;  /* 0x00006b00ff0477ac */ /* 0x000ee20008000a00 */
[----:B------:R-:W-:Y:S02]  /*5ad0*/  IMAD.MOV.U32 R80, RZ, RZ, 0x1 ;  /* 0x00000001ff507424 */ /* 0x000fe400078e00ff */
[----:B------:R-:W-:Y:S11]  /*5ae0*/  ISETP.NE.AND.EX P1, PT, R3, RZ, PT, P1 ;  /* 0x000000ff0300720c */ /* 0x000ff60003f25310 */
[----:B------:R-:W-:Y:S02]  /*5af0*/  @!UPT UIADD3 URZ, UPT, UPT, URZ, URZ, URZ ;  /* 0x000000fffffff290 */ /* 0x000fe4000fffe0ff */
[----:B------:R-:W4:Y:S01]  /*5b00*/  @P1 LDC.64 R10, c[0x0][0x888] ;  /* 0x00022200ff0a1b82 */ /* 0x000f220000000a00 */
[----:B-1----:R-:W-:Y:S04]  /*5b10*/  @P1 IMAD R0, R4, UR36, RZ ;  /* 0x0000002404001c24 */ /* 0x002fe8000f8e02ff */
[----:B----4-:R-:W-:Y:S04]  /*5b20*/  @P1 IMAD.WIDE R10, R0, 0x4, R10 ;  /* 0x00000004000a1825 */ /* 0x010fe800078e020a */
[----:B------:R-:W-:Y:S01]  /*5b30*/  HFMA2 R0, -RZ, RZ, 0, 5.9604644775390625e-08 ;  /* 0x00000001ff007431 */ /* 0x000fe200000001ff */
[----:B---3-5:R3:W5:Y:S04]  /*5b40*/  @P1 LDG.E R40, desc[UR4][R10.64] ;  /* 0x000000040a281981 */ /* 0x028768000c1e1900 */
[----:B------:R-:W-:Y:S01]  /*5b50*/  @!P1 PRMT R80, R0, 0x7610, R80 ;  /* 0x0000761000509816 */ /* 0x000fe20000000050 */
[----:B---3--:R-:W4:Y:S06]  /*5b60*/  @!P1 LDC R40, c[0x0][0x880] ;  /* 0x00022000ff289b82 */ /* 0x008f2c0000000800 */
.L_x_113:
[----:B----45:R-:W-:Y:S01]  /*5b70*/  @!P0 ISETP.EQ.AND P1, PT, R40, RZ, PT ;  /* 0x000000ff2800820c */ /* 0x030fe20003f22270 */
[----:B------:R-:W-:Y:S01]  /*5b80*/  @!UPT UIADD3 URZ, UPT, UPT, URZ, URZ, URZ ;  /* 0x000000fffffff290 */ /* 0x000fe2000fffe0ff */
[----:B------:R-:W-:Y:S11]  /*5b90*/  @!P0 BRA `(.L_x_114) ;  /* 0x0000000000188947 */ /* 0x000ff60003800000 */
[----:B------:R-:W-:Y:S02]  /*5ba0*/  LOP3.LUT P0, RZ, R80, 0xff, RZ, 0xc0, !PT ;  /* 0x000000ff50ff7812 */ /* 0x000fe4000780c0ff */
[----:B------:R-:W-:Y:S04]  /*5bb0*/  ISETP.NE.U32.AND P1, PT, R2, RZ, PT ;  /* 0x000000ff0200720c */ /* 0x000fe80003f25070 */
[----:B------:R-:W-:Y:S04]  /*5bc0*/  ISETP.NE.AND.EX P1, PT, R3, RZ, PT, P1 ;  /* 0x000000ff0300720c */ /* 0x000fe80003f25310 */
[----:B------:R-:W-:Y:S03]  /*5bd0*/  PLOP3.LUT P1, PT, P1, PT, PT, 0x8, 0x80 ;  /* 0x000000000080781c */ /* 0x000fe60000f2e170 */
[----:B------:R-:W-:Y:S11]  /*5be0*/  @P0 ISETP.EQ.AND P1, PT, R40, RZ, PT ;  /* 0x000000ff2800020c */ /* 0x000ff60003f22270 */
[----:B------:R-:W-:Y:S02]  /*5bf0*/  @!UPT UIADD3 URZ, UPT, UPT, URZ, URZ, URZ ;  /* 0x000000fffffff290 */ /* 0x000fe4000fffe0ff */
.L_x_114:
[----:B------:R-:W3:Y:S01]  /*5c00*/  SYNCS.PHASECHK.TRANS64.TRYWAIT P2, [UR21+0x1b0], R9 ;  /* 0x0001b009ff0075a7 */ /* 0x000ee20008041115 */
[----:B------:R-:W-:Y:S04]  /*5c10*/  ELECT P0, URZ, PT ;  /* 0x0000000000ff782f */ /* 0x000fe80003800000 */
[----:B------:R-:W-:Y:S11]  /*5c20*/  PLOP3.LUT P1, PT, P1, P0, PT, 0xf2, 0x2f ;  /* 0x00000000002f781c */ /* 0x000ff60000f21e72 */
[----:B------:R-:W-:Y:S02]  /*5c30*/  @!UPT UIADD3 URZ, UPT, UPT, URZ, URZ, URZ ;  /* 0x000000fffffff290 */ /* 0x000fe4000fffe0ff */
[----:B------:R-:W-:Y:S05]  /*5c40*/  @!P1 IADD3 R8, P0, PT, R16, 0x580, RZ ;  /* 0x0000058010089810 */ /* 0x000fea0007f1e0ff */
[----:B-1----:R-:W-:Y:S01]  /*5c50*/  @!P1 IMAD.X R6, RZ, RZ, R17, P0 ;  /* 0x000000ffff069224 */ /* 0x002fe200000e0611 */
[----:B---3--:R-:W-:Y:S07]  /*5c60*/  @!P2 BRA `(.L_x_115) ;  /* 0x000000400090a947 */ /* 0x008fee0003800000 */
.L_x_223:
[----:B------:R-:W-:Y:S01]  /*5c70*/  @!P1 R2UR UR5, R8 ;  /* 0x00000000080592ca */ /* 0x000fe200000e0000 */
[----:B------:R-:W-:Y:S01]  /*5c80*/  VOTEU.ALL UP0, P1 ;  /* 0x0000000000ff7886 */ /* 0x000fe20000800000 */
[----:B------:R-:W-:Y:S01]  /*5c90*/  @!P1 R2UR UR4, R6 ;  /* 0x00000000060492ca */ /* 0x000fe200000e0000 */
[----:B------:R-:W-:Y:S01]  /*5ca0*/  UMOV UR16, 0x0 ;  /* 0x0000000000107882 */ /* 0x000fe20000000000 */
[----:B------:R-:W-:Y:S01]  /*5cb0*/  UMOV UR17, 0x10000000 ;  /* 0x1000000000117882 */ /* 0x000fe20000000000 */
[----:B------:R-:W-:Y:S01]  /*5cc0*/  UMOV UR28, UR36 ;  /* 0x00000024001c7c82 */ /* 0x000fe20008000000 */
[----:B------:R-:W-:Y:S01]  /*5cd0*/  @!UP0 UIADD3 UR24, UPT, UPT, UR21, 0x300, URZ ;  /* 0x0000030015188890 */ /* 0x000fe2000fffe0ff */
[----:B-1----:R-:W-:Y:S01]  /*5ce0*/  @!P1 IMAD.MOV.U32 R0, RZ, RZ, 0x1000 ;  /* 0x00001000ff009424 */ /* 0x002fe200078e00ff */
[----:B------:R-:W-:Y:S01]  /*5cf0*/  @!UP0 UIADD3 UR10, UPT, UPT, UR26, 0x40, URZ ;  /* 0x000000401a0a8890 */ /* 0x000fe2000fffe0ff */
[----:B------:R-:W-:Y:S01]  /*5d00*/  VIADD R14, R14, 0x1 ;  /* 0x000000010e0e7836 */ /* 0x000fe20000000000 */
[----:B------:R-:W-:Y:S01]  /*5d10*/  @!UP0 UIADD3 UR8, UPT, UPT, UR21, 0xb00, URZ ;  /* 0x00000b0015088890 */ /* 0x000fe2000fffe0ff */
[----:B------:R-:W-:Y:S02]  /*5d20*/  VOTEU.ALL UP0, P1 ;  /* 0x0000000000ff7886 */ /* 0x000fe40000800000 */
[----:B------:R-:W-:Y:S01]  /*5d30*/  IMAD.U32 R10, RZ, RZ, UR5 ;  /* 0x00000005ff0a7e24 */ /* 0x000fe2000f8e00ff */
[----:B------:R-:W-:Y:S01]  /*5d40*/  UMOV UR9, UR25 ;  /* 0x0000001900097c82 */ /* 0x000fe20008000000 */
[----:B------:R-:W-:Y:S01]  /*5d50*/  IMAD.U32 R11, RZ, RZ, UR4 ;  /* 0x00000004ff0b7e24 */ /* 0x000fe2000f8e00ff */
[----:B------:R-:W-:Y:S01]  /*5d60*/  UMOV UR11, UR27 ;  /* 0x0000001b000b7c82 */ /* 0x000fe20008000000 */
[----:B------:R-:W-:Y:S01]  /*5d70*/  UMOV UR12, UR36 ;  /* 0x00000024000c7c82 */ /* 0x000fe20008000000 */
[----:B------:R-:W-:Y:S01]  /*5d80*/  @!P1 R2UR UR4, R10 ;  /* 0x000000000a0492ca */ /* 0x000fe200000e0000 */
[----:B------:R-:W-:Y:S01]  /*5d90*/  UPRMT UR6, UR46, 0x654, UR25 ;  /* 0x000006542e067896 */ /* 0x000fe20008000019 */
[----:B------:R-:W-:Y:S11]  /*5da0*/  @!P1 R2UR UR5, R11 ;  /* 0x000000000b0592ca */ /* 0x000ff600000e0000 */
[----:B------:R-:W-:Y:S02]  /*5db0*/  @!UPT UIADD3 URZ, UPT, UPT, URZ, URZ, URZ ;  /* 0x000000fffffff290 */ /* 0x000fe4000fffe0ff */
[----:B------:R1:W-:Y:S01]  /*5dc0*/  @!UP0 UTMALDG.3D [UR24], [UR4], desc[UR16] ;  /* 0x00001018040085b4 */ /* 0x0003e20008011000 */
[----:B------:R-:W-:Y:S05]  /*5dd0*/  VOTEU.ALL UP0, P1 ;  /* 0x0000000000ff7886 */ /* 0x000fea0000800000 */
[----:B------:R1:W-:Y:S01]  /*5de0*/  @!UP0 UTMALDG.3D [UR8], [UR4], desc[UR16] ;  /* 0x00001008040085b4 */ /* 0x0003e20008011000 */
[----:B------:R1:W-:Y:S01]  /*5df0*/  @!P1 SYNCS.ARRIVE.TRANS64.RED.A0TR RZ, [UR21+0x1a0], R0 ;  /* 0x0001a000ffff99a7 */ /* 0x0003e20008300415 */
[----:B------:R-:W-:Y:S01]  /*5e00*/  SYNCS.ARRIVE.TRANS64.RED.A1T0 RZ, [UR6], RZ ;  /* 0x000000ffffff79a7 */ /* 0x000fe20008100406 */
[----:B------:R-:W3:Y:S02]  /*5e10*/  SYNCS.PHASECHK.TRANS64.TRYWAIT P0, [UR21+0x1b8], R9 ;  /* 0x0001b809ff0075a7 */ /* 0x000ee40008001115 */
[----:B-1-3--:R-:W-:Y:S05]  /*5e20*/  @!P0 BRA `(.L_x_116) ;  /* 0x0000004000388947 */ /* 0x00afea0003800000 */
.L_x_225:
[----:B------:R-:W-:Y:S01]  /*5e30*/  UIADD3 UR24, UPT, UPT, UR14, UR62, URZ ;  /* 0x0000003e0e187290 */ /* 0x000fe2000fffe0ff */
[----:B------:R-:W-:Y:S01]  /*5e40*/  @!P1 IADD3 R6, P0, PT, R16, 0x580, RZ ;  /* 0x0000058010069810 */ /* 0x000fe20007f1e0ff */
[----:B------:R-:W-:Y:S01]  /*5e50*/  UPLOP3.LUT UP3, UPT, UPT, UPT, UPT, 0x80, 0x8 ;  /* 0x000000000008789c */ /* 0x000fe20003f6f070 */
[----:B------:R-:W-:Y:S01]  /*5e60*/  LOP3.LUT R15, R15, 0x1, RZ, 0x3c, !PT ;  /* 0x000000010f0f7812 */ /* 0x000fe200078e3cff */
[----:B------:R-:W-:Y:S01]  /*5e70*/  VOTEU.ALL UP0, P1 ;  /* 0x0000000000ff7886 */ /* 0x000fe20000800000 */
[----:B------:R-:W-:Y:S01]  /*5e80*/  @!P1 R2UR UR5, R6 ;  /* 0x00000000060592ca */ /* 0x000fe200000e0000 */
[----:B-1----:R-:W-:Y:S01]  /*5e90*/  @!P1 IMAD.X R0, RZ, RZ, R17, P0 ;  /* 0x000000ffff009224 */ /* 0x002fe200000e0611 */
[----:B------:R-:W-:Y:S01]  /*5ea0*/  UMOV UR6, 0x0 ;  /* 0x0000000000067882 */ /* 0x000fe20000000000 */
[----:B------:R-:W-:Y:S01]  /*5eb0*/  UMOV UR7, 0x10000000 ;  /* 0x1000000000077882 */ /* 0x000fe20000000000 */
[----:B------:R-:W-:Y:S01]  /*5ec0*/  @!UP0 UIADD3 UR18, UPT, UPT, UR26, 0x20, URZ ;  /* 0x000000201a128890 */ /* 0x000fe2000fffe0ff */
[----:B------:R-:W-:Y:S01]  /*5ed0*/  ISETP.NE.AND P0, PT, R14, 0x2, PT ;  /* 0x000000020e00780c */ /* 0x000fe20003f05270 */
[----:B------:R-:W-:Y:S01]  /*5ee0*/  @!UP0 UIADD3 UR16, UPT, UPT, UR21, 0x1300, URZ ;  /* 0x0000130015108890 */ /* 0x000fe2000fffe0ff */
[----:B------:R-:W-:Y:S01]  /*5ef0*/  @!P1 R2UR UR4, R0 ;  /* 0x00000000000492ca */ /* 0x000fe200000e0000 */
[----:B------:R-:W-:Y:S01]  /*5f00*/  @!UP0 UIADD3 UR17, UPT, UPT, UR21, 0x1a8, URZ ;  /* 0x000001a815118890 */ /* 0x000fe2000fffe0ff */
[----:B------:R-:W-:Y:S01]  /*5f10*/  SEL R0, RZ, 0x1, P0 ;  /* 0x00000001ff007807 */ /* 0x000fe20000000000 */
[----:B------:R-:W-:Y:S01]  /*5f20*/  @!UP0 UIADD3 UR10, UPT, UPT, UR26, 0x60, URZ ;  /* 0x000000601a0a8890 */ /* 0x000fe2000fffe0ff */
[----:B------:R-:W-:Y:S01]  /*5f30*/  SEL R14, R14, RZ, P0 ;  /* 0x000000ff0e0e7207 */ /* 0x000fe20000000000 */
[----:B------:R-:W-:Y:S01]  /*5f40*/  @!UP0 UIADD3 UR8, UPT, UPT, UR21, 0x1b00, URZ ;  /* 0x00001b0015088890 */ /* 0x000fe2000fffe0ff */
[----:B------:R-:W-:Y:S01]  /*5f50*/  IMAD.U32 R8, RZ, RZ, UR5 ;  /* 0x00000005ff087e24 */ /* 0x000fe2000f8e00ff */
[----:B------:R-:W-:Y:S01]  /*5f60*/  VOTEU.ALL UP0, P1 ;  /* 0x0000000000ff7886 */ /* 0x000fe20000800000 */
[----:B------:R-:W-:Y:S01]  /*5f70*/  UMOV UR19, UR27 ;  /* 0x0000001b00137c82 */ /* 0x000fe20008000000 */
[----:B------:R-:W-:Y:S01]  /*5f80*/  UMOV UR20, UR36 ;  /* 0x0000002400147c82 */ /* 0x000fe20008000000 */
[----:B------:R-:W-:Y:S01]  /*5f90*/  UMOV UR11, UR27 ;  /* 0x0000001b000b7c82 */ /* 0x000fe20008000000 */
[----:B------:R-:W-:Y:S01]  /*5fa0*/  UMOV UR12, UR36 ;  /* 0x00000024000c7c82 */ /* 0x000fe20008000000 */
[----:B------:R-:W-:Y:S01]  /*5fb0*/  UMOV UR9, UR17 ;  /* 0x0000001100097c82 */ /* 0x000fe20008000000 */
[----:B------:R-:W-:Y:S01]  /*5fc0*/  IMAD.U32 R9, RZ, RZ, UR4 ;  /* 0x00000004ff097e24 */ /* 0x000fe2000f8e00ff */
[----:B------:R-:W-:Y:S01]  /*5fd0*/  @!P1 R2UR UR4, R8 ;  /* 0x00000000080492ca */ /* 0x000fe200000e0000 */
[----:B------:R-:W-:Y:S01]  /*5fe0*/  UMOV UR36, UR29 ;  /* 0x0000001d00247c82 */ /* 0x000fe20008000000 */
[----:B------:R-:W-:Y:S02]  /*5ff0*/  LOP3.LUT R13, R13, R0, RZ, 0x3c, !PT ;  /* 0x000000000d0d7212 */ /* 0x000fe400078e3cff */
[----:B------:R-:W-:Y:S11]  /*6000*/  @!P1 R2UR UR5, R9 ;  /* 0x00000000090592ca */ /* 0x000ff600000e0000 */
[----:B------:R-:W-:Y:S02]  /*6010*/  @!UPT UIADD3 URZ, UPT, UPT, URZ, URZ, URZ ;  /* 0x000000fffffff290 */ /* 0x000fe4000fffe0ff */
[----:B------:R1:W-:Y:S01]  /*6020*/  @!UP0 UTMALDG.3D [UR16], [UR4], desc[UR6] ;  /* 0x00000610040085b4 */ /* 0x0003e20008011000 */
[----:B------:R-:W-:Y:S05]  /*6030*/  VOTEU.ALL UP0, P1 ;  /* 0x0000000000ff7886 */ /* 0x000fea0000800000 */
[----:B------:R3:W-:Y:S01]  /*6040*/  @!UP0 UTMALDG.3D [UR8], [UR4], desc[UR6] ;  /* 0x00000608040085b4 */ /* 0x0007e20008011000 */
[----:B------:R3:W-:Y:S01]  /*6050*/  @!P1 SYNCS.ARRIVE.TRANS64.RED.A0TR RZ, [UR21+0x1a8], R7 ;  /* 0x0001a807ffff99a7 */ /* 0x0007e20008300415 */
[----:B------:R-:W-:Y:S01]  /*6060*/  SYNCS.ARRIVE.TRANS64.RED.A1T0 RZ, [UR37], RZ ;  /* 0x000000ffffff79a7 */ /* 0x000fe20008100425 */
[----:B-1----:R-:W-:Y:S01]  /*6070*/  UIADD3 UR20, UPT, UPT, UR13, UR61, URZ ;  /* 0x0000003d0d147290 */ /* 0x002fe2000fffe0ff */
[----:B------:R-:W-:Y:S11]  /*6080*/  BRA.U UP1, `(.L_x_117) ;  /* 0xfffffff101f07547 */ /* 0x000ff6000b83ffff */
[----:B------:R-:W-:-:S04]  /*6090*/  SHF.L.U32 R2, R15, 0x1f, RZ ;  /* 0x0000001f0f027819 */ /* 0x000fc800000006ff */
[----:B------:R-:W1:Y:S02]  /*60a0*/  SYNCS.PHASECHK.TRANS64.TRYWAIT P0, [UR21+0x1b0], R2 ;  /* 0x0001b002ff0075a7 */ /* 0x000e640008001115 */
[----:B-1----:R-:W-:Y:S05]  /*60b0*/  @!P0 BRA `(.L_x_118) ;  /* 0x0000003c00ac8947 */ /* 0x002fea0003800000 */
.L_x_227:
[----:B-1----:R-:W-:-:S07]  /*60c0*/  MOV R0, UR21 ;  /* 0x0000001500007c02 */ /* 0x002fce0008000f00 */
.L_x_119:
[----:B-1----:R-:W-:-:S04]  /*60d0*/  SHF.L.U32 R2, R15, 0x1f, RZ ;  /* 0x0000001f0f027819 */ /* 0x002fc800000006ff */
[----:B------:R1:W4:Y:S03]  /*60e0*/  SYNCS.PHASECHK.TRANS64.TRYWAIT P0, [R0+URZ+0x1b8], R2 ;  /* 0x0001b802000075a7 */ /* 0x00032600080011ff */
[----:B----4-:R-:W-:Y:S05]  /*60f0*/  @!P0 NANOSLEEP.SYNCS 0x989680 ;  /* 0x009896800000895d */ /* 0x010fea0003900000 */
[----:B------:R-:W4:Y:S02]  /*6100*/  @!P0 SYNCS.PHASECHK.TRANS64 P0, [R0+URZ+0x1b8], R2 ;  /* 0x0001b802000085a7 */ /* 0x000f2400080010ff */
[----:B--234-:R-:W-:Y:S05]  /*6110*/  @P0 EXIT ;  /* 0x000000000000094d */ /* 0x01cfea0003800000 */
[----:B------:R-:W-:Y:S05]  /*6120*/  BRA `(.L_x_119) ;  /* 0xfffffffc00e87947 */ /* 0x000fea000383ffff */
.L_x_108:
[----:B------:R-:W-:-:S06]  /*6130*/  UISETP.GE.AND UP0, UPT, UR23, 0x4, UPT ;  /* 0x000000041700788c */ /* 0x000fcc000bf06270 */
[----:B------:R-:W-:-:S13]  /*6140*/  PLOP3.LUT P0, PT, PT, PT, UP0, 0x80, 0x8 ;  /* 0x000000000008781c */ /* 0x000fda0003f0f008 */
[----:B-1----:R-:W-:Y:S05]  /*6150*/  @!P0 EXIT ;  /* 0x000000000000894d */ /* 0x002fea0003800000 */
[----:B------:R-:W-:Y:S01]  /*6160*/  BAR.SYNC.DEFER_BLOCKING 0x6, 0xa0 ;  /* 0x0182800000007b1d */ /* 0x000fe20000010000 */
[----:B------:R-:W-:Y:S01]  /*6170*/  IMAD.SHL.U32 R79, R89, 0x20, RZ ;  /* 0x00000020594f7824 */ /* 0x000fe200078e00ff */
[----:B------:R-:W-:Y:S01]  /*6180*/  CS2R R86, SRZ ;  /* 0x0000000000567805 */ /* 0x000fe2000001ff00 */
[----:B------:R-:W-:Y:S01]  /*6190*/  IMAD.SHL.U32 R5, R81, 0x400, RZ ;  /* 0x0000040051057824 */ /* 0x000fe200078e00ff */
[----:B------:R-:W-:Y:S01]  /*61a0*/  CS2R R84, SRZ ;  /* 0x0000000000547805 */ /* 0x000fe2000001ff00 */
[----:B------:R-:W-:Y:S01]  /*61b0*/  IMAD.U32 R37, R89, 0x10000, RZ ;  /* 0x0001000059257824 */ /* 0x000fe200078e00ff */
[----:B------:R-:W-:Y:S01]  /*61c0*/  UMOV UR44, 0x400 ;  /* 0x00000400002c7882 */ /* 0x000fe20000000000 */
[----:B------:R-:W-:Y:S01]  /*61d0*/  LOP3.LUT R78, R79, 0xb60, RZ, 0xc0, !PT ;  /* 0x00000b604f4e7812 */ /* 0x000fe200078ec0ff */
[----:B------:R-:W-:Y:S01]  /*61e0*/  ULEA UR44, UR46, UR44, 0x18 ;  /* 0x0000002c2e2c7291 */ /* 0x000fe2000f8ec0ff */
[----:B------:R-:W1:Y:S01]  /*61f0*/  LDC.64 R74, c[0x0][0x888] ;  /* 0x00022200ff4a7b82 */ /* 0x000e620000000a00 */
[----:B------:R-:W-:Y:S01]  /*6200*/  IMAD.SHL.U32 R4, R89, 0x4, RZ ;  /* 0x0000000459047824 */ /* 0x000fe200078e00ff */
[----:B------:R-:W-:Y:S01]  /*6210*/  LOP3.LUT R78, R78, 0x400, R5, 0xf8, !PT ;  /* 0x000004004e4e7812 */ /* 0x000fe200078ef805 */
[----:B------:R-:W-:Y:S01]  /*6220*/  IMAD.SHL.U32 R5, R81, 0x200000, RZ ;  /* 0x0020000051057824 */ /* 0x000fe200078e00ff */
[C---:B------:R-:W-:Y:S01]  /*6230*/  LOP3.LUT R6, R79.reuse, 0x80, RZ, 0xc0, !PT ;  /* 0x000000804f067812 */ /* 0x040fe200078ec0ff */
[----:B------:R-:W-:Y:S01]  /*6240*/  UIADD3 UR4, UPT, UPT, UR44, 0x2300, URZ ;  /* 0x000023002c047890 */ /* 0x000fe2000fffe0ff */
[----:B------:R-:W-:Y:S01]  /*6250*/  LOP3.LUT P0, RZ, R79, 0x80, RZ, 0xc0, !PT ;  /* 0x000000804fff7812 */ /* 0x000fe2000780c0ff */
[----:B------:R-:W-:Y:S01]  /*6260*/  IMAD.MOV.U32 R36, RZ, RZ, RZ ;  /* 0x000000ffff247224 */ /* 0x000fe200078e00ff */
[----:B------:R-:W2:Y:S01]  /*6270*/  LDC.64 R76, c[0x0][0x890] ;  /* 0x00022400ff4c7b82 */ /* 0x000ea20000000a00 */
[----:B------:R-:W-:Y:S01]  /*6280*/  LOP3.LUT R5, R5, 0x200000, RZ, 0xc0, !PT ;  /* 0x0020000005057812 */ /* 0x000fe200078ec0ff */
[----:B------:R-:W-:Y:S01]  /*6290*/  IMAD.MOV.U32 R83, RZ, RZ, RZ ;  /* 0x000000ffff537224 */ /* 0x000fe200078e00ff */
[----:B------:R-:W-:Y:S01]  /*62a0*/  LOP3.LUT R4, R6, 0x10, R4, 0xf8, !PT ;  /* 0x0000001006047812 */ /* 0x000fe200078ef804 */
[----:B------:R-:W-:Y:S01]  /*62b0*/  IMAD.U32 R88, RZ, RZ, UR4 ;  /* 0x00000004ff587e24 */ /* 0x000fe2000f8e00ff */
[----:B------:R-:W-:Y:S01]  /*62c0*/  LOP3.LUT R37, R5, 0x400000, R37, 0xf8, !PT ;  /* 0x0040000005257812 */ /* 0x000fe200078ef825 */
[----:B------:R-:W3:Y:S01]  /*62d0*/  LDCU UR58, c[0x0][0x370] ;  /* 0x00006e00ff3a77ac */ /* 0x000ee20008000800 */
[----:B------:R-:W4:Y:S01]  /*62e0*/  LDS R0, [UR44+0x280] ;  /* 0x0002802cff007984 */ /* 0x000f220008000800 */
[----:B------:R-:W1:Y:S01]  /*62f0*/  LDC.64 R72, c[0x0][0x8b0] ;  /* 0x00022c00ff487b82 */ /* 0x000e620000000a00 */
[----:B------:R-:W-:Y:S01]  /*6300*/  LOP3.LUT R78, R78, R4, RZ, 0xfc, !PT ;  /* 0x000000044e4e7212 */ /* 0x000fe200078efcff */
[----:B------:R-:W1:Y:S01]  /*6310*/  LDCU UR43, c[0x0][0xb0c] ;  /* 0x00016180ff2b77ac */ /* 0x000e620008000800 */
[----:B------:R-:W-:Y:S01]  /*6320*/  LOP3.LUT R89, R89, 0x60, RZ, 0xc0, !PT ;  /* 0x0000006059597812 */ /* 0x000fe200078ec0ff */
[----:B------:R-:W1:Y:S04]  /*6330*/  LDCU UR63, c[0x0][0xb20] ;  /* 0x00016400ff3f77ac */ /* 0x000e680008000800 */
[----:B------:R-:W1:Y:S01]  /*6340*/  LDC.64 R70, c[0x0][0x8a8] ;  /* 0x00022a00ff467b82 */ /* 0x000e620000000a00 */
[----:B------:R-:W1:Y:S01]  /*6350*/  LDCU UR39, c[0x0][0xb30] ;  /* 0x00016600ff2777ac */ /* 0x000e620008000800 */
[----:B------:R-:W1:Y:S01]  /*6360*/  LDCU.64 UR56, c[0x0][0x888] ;  /* 0x00011100ff3877ac */ /* 0x000e620008000a00 */
[----:B------:R-:W1:Y:S01]  /*6370*/  LDCU.64 UR40, c[0x0][0xb28] ;  /* 0x00016500ff2877ac */ /* 0x000e620008000a00 */
[----:B------:R-:W1:Y:S01]  /*6380*/  LDCU.128 UR52, c[0x0][0xb10] ;  /* 0x00016200ff3477ac */ /* 0x000e620008000c00 */
[----:B------:R-:W1:Y:S01]  /*6390*/  LDCU UR47, c[0x0][0x374] ;  /* 0x00006e80ff2f77ac */ /* 0x000e620008000800 */
[----:B------:R-:W-:Y:S01]  /*63a0*/  UIADD3 UR60, UPT, UPT, UR44, 0x300, URZ ;  /* 0x000003002c3c7890 */ /* 0x000fe2000fffe0ff */
[----:B----4-:R-:W-:Y:S01]  /*63b0*/  IMAD.IADD R37, R0, 0x1, R37 ;  /* 0x0000000100257824 */ /* 0x010fe200078e0225 */
[----:B--23--:R-:W-:-:S10]  /*63c0*/  P2R R0, PR, RZ, 0x1 ;  /* 0x00000001ff007803 */ /* 0x00cfd40000000000 */
.L_x_145:
[C---:B------:R-:W-:Y:S02]  /*63d0*/  LEA R3, R83.reuse, UR44, 0x3 ;  /* 0x0000002c53037c11 */ /* 0x040fe4000f8e18ff */
[----:B------:R-:W-:Y:S02]  /*63e0*/  SHF.L.U32 R0, R86, 0x1f, RZ ;  /* 0x0000001f56007819 */ /* 0x000fe400000006ff */
[----:B------:R-:W-:Y:S02]  /*63f0*/  LEA R4, R83, UR44, 0x4 ;  /* 0x0000002c53047c11 */ /* 0x000fe4000f8e20ff */
[----:B------:R-:W2:Y:S02]  /*6400*/  SYNCS.PHASECHK.TRANS64.TRYWAIT P0, [R3+URZ+0x1d0], R0 ;  /* 0x0001d000030075a7 */ /* 0x000ea400080011ff */
[----:B-12---:R-:W-:Y:S05]  /*6410*/  @!P0 BRA `(.L_x_120) ;  /* 0x0000003800ec8947 */ /* 0x006fea0003800000 */
.L_x_228:
[----:B------:R-:W3:Y:S01]  /*6420*/  LDS.128 R4, [R4+0x260] ;  /* 0x0002600004047984 */ /* 0x000ee20000000c00 */
[----:B------:R-:W-:Y:S01]  /*6430*/  UISETP.GE.AND UP0, UPT, UR42, 0x1, UPT ;  /* 0x000000012a00788c */ /* 0x000fe2000bf06270 */
[----:B------:R-:W-:Y:S01]  /*6440*/  @!PT LDS RZ, [RZ] ;  /* 0x00000000fffff984 */ /* 0x000fe20000000800 */
[----:B------:R-:W-:Y:S01]  /*6450*/  @!PT LDS RZ, [RZ] ;  /* 0x00000000fffff984 */ /* 0x000fe20000000800 */
[----:B------:R-:W-:Y:S01]  /*6460*/  @!PT LDS RZ, [RZ] ;  /* 0x00000000fffff984 */ /* 0x000fe20000000800 */
[----:B------:R-:W-:Y:S01]  /*6470*/  @!PT LDS RZ, [RZ] ;  /* 0x00000000fffff984 */ /* 0x000fe20000000800 */
[----:B------:R4:W-:Y:S06]  /*6480*/  MEMBAR.ALL.CTA ;  /* 0x0000000000007992 */ /* 0x0009ec0000008000 */
[----:B----4-:R-:W4:Y:S01]  /*6490*/  FENCE.VIEW.ASYNC.S ;  /* 0x00000000000073c6 */ /* 0x010f220000000000 */
[----:B---3--:R-:W-:Y:S11]  /*64a0*/  LOP3.LUT P0, RZ, R6, 0x1, RZ, 0xc0, !PT ;  /* 0x0000000106ff7812 */ /* 0x008ff6000780c0ff */
[----:B------:R-:W-:Y:S02]  /*64b0*/  @!UPT UIADD3 URZ, UPT, UPT, URZ, URZ, URZ ;  /* 0x000000fffffff290 */ /* 0x000fe4000fffe0ff */
[----:B----4-:R-:W-:Y:S01]  /*64c0*/  VOTEU.ANY UP1, P0 ;  /* 0x0000000000ff7886 */ /* 0x010fe20000020100 */
[----:B------:R-:W-:Y:S01]  /*64d0*/  PLOP3.LUT P0, PT, PT, PT, UP1, 0x80, 0x8 ;  /* 0x000000000008781c */ /* 0x000fe20003f0f018 */
[----:B------:R-:W-:Y:S11]  /*64e0*/  UP2UR UR45, UPR, URZ, 0x2 ;  /* 0x00000002ff2d7883 */ /* 0x000ff60008000000 */
[----:B------:R-:W-:Y:S01]  /*64f0*/  @!UPT UIADD3 URZ, UPT, UPT, URZ, URZ, URZ ;  /* 0x000000fffffff290 */ /* 0x000fe2000fffe0ff */
[----:B--2---:R-:W-:Y:S02]  /*6500*/  @P0 SHF.R.U32.HI R0, RZ, 0x10, R5 ;  /* 0x00000010ff000819 */ /* 0x004fe40000011605 */
        /* <DEDUP_REMOVED lines=12> */
[----:B-1----:R-:W-:Y:S02]  /*65d0*/  UIMAD.WIDE.U32 UR4, UR47, UR55, URZ ;  /* 0x000000372f0472a5 */ /* 0x002fe4000f8e00ff */
[----:B------:R-:W-:Y:S02]  /*65e0*/  UIMAD.WIDE.U32 UR6, UR58, UR52, URZ ;  /* 0x000000343a0672a5 */ /* 0x000fe4000f8e00ff */
[----:B------:R-:W-:Y:S02]  /*65f0*/  UISETP.NE.AND UP0, UPT, UR54, 0x1, UPT ;  /* 0x000000013600788c */ /* 0x000fe4000bf05270 */
[----:B------:R-:W-:Y:S02]  /*6600*/  UIMAD.WIDE.U32 UR8, UR37, UR55, URZ ;  /* 0x00000037250872a5 */ /* 0x000fe4000f8e00ff */
[----:B------:R-:W-:Y:S02]  /*6610*/  UIMAD.WIDE.U32 UR10, UR38, UR52, URZ ;  /* 0x00000034260a72a5 */ /* 0x000fe4000f8e00ff */
[----:B------:R-:W-:Y:S02]  /*6620*/  UISETP.NE.AND UP1, UPT, UR43, 0x1, UPT ;  /* 0x000000012b00788c */ /* 0x000fe4000bf25270 */
[----:B------:R-:W-:Y:S01]  /*6630*/  UISETP.NE.AND UP2, UPT, UR42, 0x1, UPT ;  /* 0x000000012a00788c */ /* 0x000fe2000bf45270 */
[----:B------:R-:W-:Y:S02]  /*6640*/  UMOV UR4, UR5 ;  /* 0x0000000500047c82 */ /* 0x000fe40008000000 */
[----:B------:R-:W-:Y:S03]  /*6650*/  USHF.R.U32.HI UR5, URZ, UR63, UR4 ;  /* 0x0000003fff057299 */ /* 0x000fe60008011604 */
[----:B------:R-:W-:Y:S02]  /*6660*/  UMOV UR4, UR7 ;  /* 0x0000000700047c82 */ /* 0x000fe40008000000 */
[----:B------:R-:W-:Y:S02]  /*6670*/  USHF.R.U32.HI UR7, URZ, UR53, UR4 ;  /* 0x00000035ff077299 */ /* 0x000fe40008011604 */
[----:B------:R-:W-:Y:S02]  /*6680*/  USEL UR4, UR47, UR5, !UP0 ;  /* 0x000000052f047287 */ /* 0x000fe4000c000000 */
[----:B------:R-:W-:Y:S01]  /*6690*/  USEL UR7, UR58, UR7, !UP1 ;  /* 0x000000073a077287 */ /* 0x000fe2000c800000 */
[----:B------:R-:W-:Y:S01]  /*66a0*/  UMOV UR5, UR9 ;  /* 0x0000000900057c82 */ /* 0x000fe20008000000 */
[----:B------:R-:W-:Y:S02]  /*66b0*/  UIMAD.WIDE.U32 UR8, UR4, UR40, URZ ;  /* 0x00000028040872a5 */ /* 0x000fe4000f8e00ff */
[----:B------:R-:W-:Y:S03]  /*66c0*/  USHF.R.U32.HI UR6, URZ, UR63, UR5 ;  /* 0x0000003fff067299 */ /* 0x000fe60008011605 */
[----:B------:R-:W-:Y:S01]  /*66d0*/  UMOV UR5, UR11 ;  /* 0x0000000b00057c82 */ /* 0x000fe20008000000 */
[----:B------:R-:W-:Y:S02]  /*66e0*/  UIMAD.WIDE.U32 UR10, UR7, UR40, URZ ;  /* 0x00000028070a72a5 */ /* 0x000fe4000f8e00ff */
[----:B------:R-:W-:Y:S02]  /*66f0*/  USHF.R.U32.HI UR12, URZ, UR53, UR5 ;  /* 0x00000035ff0c7299 */ /* 0x000fe40008011605 */
[----:B------:R-:W-:Y:S01]  /*6700*/  USEL UR6, UR37, UR6, !UP0 ;  /* 0x0000000625067287 */ /* 0x000fe2000c000000 */
[----:B------:R-:W-:Y:S02]  /*6710*/  UMOV UR5, UR9 ;  /* 0x0000000900057c82 */ /* 0x000fe40008000000 */
[----:B------:R-:W-:Y:S01]  /*6720*/  UMOV UR10, UR11 ;  /* 0x0000000b000a7c82 */ /* 0x000fe20008000000 */
[----:B------:R-:W-:Y:S02]  /*6730*/  @UP2 USHF.R.U32.HI UR4, URZ, UR41, UR5 ;  /* 0x00000029ff042299 */ /* 0x000fe40008011605 */
[----:B------:R-:W-:Y:S02]  /*6740*/  @UP2 USHF.R.U32.HI UR7, URZ, UR41, UR10 ;  /* 0x00000029ff072299 */ /* 0x000fe4000801160a */
[----:B------:R-:W-:Y:S02]  /*6750*/  UIMAD UR4, UR42, UR4, URZ ;  /* 0x000000042a0472a4 */ /* 0x000fe4000f8e02ff */
[----:B------:R-:W-:Y:S02]  /*6760*/  UIMAD.WIDE.U32 UR10, UR6, UR40, URZ ;  /* 0x00000028060a72a5 */ /* 0x000fe4000f8e00ff */
[----:B------:R-:W-:Y:S02]  /*6770*/  USEL UR5, UR38, UR12, !UP1 ;  /* 0x0000000c26057287 */ /* 0x000fe4000c800000 */
[----:B------:R-:W-:Y:S02]  /*6780*/  UIMAD UR8, UR42, UR7, URZ ;  /* 0x000000072a0872a4 */ /* 0x000fe4000f8e02ff */
[----:B------:R-:W-:Y:S03]  /*6790*/  UISETP.GE.AND UP0, UPT, UR6, UR4, UPT ;  /* 0x000000040600728c */ /* 0x000fe6000bf06270 */
[----:B------:R-:W-:Y:S01]  /*67a0*/  UMOV UR4, UR11 ;  /* 0x0000000b00047c82 */ /* 0x000fe20008000000 */
[----:B------:R-:W-:Y:S02]  /*67b0*/  UISETP.GE.OR UP0, UPT, UR5, UR8, UP0 ;  /* 0x000000080500728c */ /* 0x000fe40008706670 */
[----:B------:R-:W-:Y:S02]  /*67c0*/  USHF.R.U32.HI UR4, URZ, UR41, UR4 ;  /* 0x00000029ff047299 */ /* 0x000fe40008011604 */
[----:B------:R-:W-:Y:S02]  /*67d0*/  UIMAD.WIDE.U32 UR8, UR5, UR40, URZ ;  /* 0x00000028050872a5 */ /* 0x000fe4000f8e00ff */
[----:B------:R-:W-:Y:S02]  /*67e0*/  USEL UR11, UR6, UR4, !UP2 ;  /* 0x00000004060b7287 */ /* 0x000fe4000d000000 */
[----:B------:R-:W-:Y:S02]  /*67f0*/  UIADD3 UR8, UPT, UPT, -UR5, URZ, URZ ;  /* 0x000000ff05087290 */ /* 0x000fe4000fffe1ff */
[----:B------:R-:W-:Y:S01]  /*6800*/  UIADD3 UR10, UPT, UPT, -UR11, URZ, URZ ;  /* 0x000000ff0b0a7290 */ /* 0x000fe2000fffe1ff */
[----:B------:R-:W-:Y:S01]  /*6810*/  @!UP0 UMOV UR4, UR9 ;  /* 0x0000000900048c82 */ /* 0x000fe20008000000 */
[----:B------:R-:W-:Y:S02]  /*6820*/  UIADD3 UR9, UPT, UPT, -UR6, URZ, URZ ;  /* 0x000000ff06097290 */ /* 0x000fe4000fffe1ff */
[----:B------:R-:W-:Y:S02]  /*6830*/  @!UP0 USHF.R.U32.HI UR4, URZ, UR41, UR4 ;  /* 0x00000029ff048299 */ /* 0x000fe40008011604 */
[----:B------:R-:W-:Y:S02]  /*6840*/  UIMAD UR10, UR42, UR10, UR6 ;  /* 0x0000000a2a0a72a4 */ /* 0x000fe4000f8e0206 */
[----:B------:R-:W-:Y:S04]  /*6850*/  @!UP0 USEL UR4, UR5, UR4, !UP2 ;  /* 0x0000000405048287 */ /* 0x000fe8000d000000 */
[----:B------:R-:W-:Y:S02]  /*6860*/  @!UP0 UIMAD UR10, UR7, UR10, UR4 ;  /* 0x0000000a070a82a4 */ /* 0x000fe4000f8e0204 */
[----:B------:R-:W-:Y:S02]  /*6870*/  @!UP0 UIADD3 UR11, UPT, UPT, UR11, -UR4, URZ ;  /* 0x800000040b0b8290 */ /* 0x000fe4000fffe0ff */
[----:B------:R-:W-:Y:S02]  /*6880*/  UIMAD UR7, UR43, UR8, UR38 ;  /* 0x000000082b0772a4 */ /* 0x000fe4000f8e0226 */
[----:B------:R-:W-:Y:S02]  /*6890*/  @!UP0 UIMAD UR6, UR11, UR42, UR5 ;  /* 0x0000002a0b0682a4 */ /* 0x000fe4000f8e0205 */
[----:B------:R-:W-:Y:S01]  /*68a0*/  UIMAD UR4, UR54, UR9, UR37 ;  /* 0x00000009360472a4 */ /* 0x000fe2000f8e0225 */
[----:B------:R-:W-:Y:S02]  /*68b0*/  @!UP0 UMOV UR5, UR10 ;  /* 0x0000000a00058c82 */ /* 0x000fe40008000000 */
[----:B------:R-:W-:Y:S02]  /*68c0*/  UIMAD UR38, UR5, UR43, UR7 ;  /* 0x0000002b052672a4 */ /* 0x000fe4000f8e0207 */
[----:B------:R-:W-:Y:S11]  /*68d0*/  UIMAD UR37, UR6, UR54, UR4 ;  /* 0x00000036062572a4 */ /* 0x000ff6000f8e0204 */
[----:B------:R-:W-:Y:S01]  /*68e0*/  @!UPT UIADD3 URZ, UPT, UPT, URZ, URZ, URZ ;  /* 0x000000fffffff290 */ /* 0x000fe2000fffe0ff */
.L_x_121:
[----:B-1----:R-:W-:Y:S01]  /*68f0*/  UISETP.NE.AND UP0, UPT, UR39, 0x1, UPT ;  /* 0x000000012700788c */ /* 0x002fe2000bf05270 */
[----:B------:R-:W-:Y:S01]  /*6900*/  IADD3 R83, PT, PT, R83, 0x1, RZ ;  /* 0x0000000153537810 */ /* 0x000fe20007ffe0ff */
[----:B------:R-:W-:Y:S02]  /*6910*/  USHF.L.U32 UR50, UR24, 0x6, URZ ;  /* 0x0000000618327899 */ /* 0x000fe400080006ff */
[----:B------:R-:W-:Y:S07]  /*6920*/  USHF.L.U32 UR49, UR20, 0x7, URZ ;  /* 0x0000000714317899 */ /* 0x000fee00080006ff */
[----:B------:R-:W1:Y:S01]  /*6930*/  @!UP0 LDCU.128 UR12, c[0x0][0xb10] ;  /* 0x00016200ff0c87ac */ /* 0x000e620008000c00 */
[----:B------:R-:W3:Y:S01]  /*6940*/  @!UP0 LDCU UR5, c[0x0][0xb0c] ;  /* 0x00016180ff0587ac */ /* 0x000ee20008000800 */
[----:B------:R-:W4:Y:S01]  /*6950*/  @!UP0 LDCU UR10, c[0x0][0xb20] ;  /* 0x00016400ff0a87ac */ /* 0x000f220008000800 */
[----:B-1----:R-:W-:Y:S02]  /*6960*/  UIMAD.WIDE.U32 UR8, UR38, UR12, URZ ;  /* 0x0000000c260872a5 */ /* 0x002fe4000f8e00ff */
[----:B------:R-:W-:Y:S02]  /*6970*/  UIMAD.WIDE.U32 UR6, UR37, UR15, URZ ;  /* 0x0000000f250672a5 */ /* 0x000fe4000f8e00ff */
[----:B------:R-:W-:Y:S03]  /*6980*/  @!UP0 UISETP.NE.AND UP1, UPT, UR14, 0x1, UPT ;  /* 0x000000010e00888c */ /* 0x000fe6000bf25270 */
[----:B------:R-:W-:Y:S01]  /*6990*/  @!UP0 UMOV UR4, UR9 ;  /* 0x0000000900048c82 */ /* 0x000fe20008000000 */
[----:B---3--:R-:W-:Y:S02]  /*69a0*/  @!UP0 UISETP.NE.AND UP2, UPT, UR5, 0x1, UPT ;  /* 0x000000010500888c */ /* 0x008fe4000bf45270 */
[----:B------:R-:W-:Y:S01]  /*69b0*/  @!UP0 USHF.R.U32.HI UR4, URZ, UR13, UR4 ;  /* 0x0000000dff048299 */ /* 0x000fe20008011604 */
[----:B------:R-:W-:Y:S02]  /*69c0*/  @!UP0 UMOV UR6, UR7 ;  /* 0x0000000700068c82 */ /* 0x000fe40008000000 */
[----:B----4-:R-:W-:Y:S02]  /*69d0*/  @!UP0 USHF.R.U32.HI UR6, URZ, UR10, UR6 ;  /* 0x0000000aff068299 */ /* 0x010fe40008011606 */
[----:B------:R-:W-:Y:S02]  /*69e0*/  @!UP0 USEL UR7, UR38, UR4, !UP2 ;  /* 0x0000000426078287 */ /* 0x000fe4000d000000 */
[----:B------:R-:W-:Y:S04]  /*69f0*/  @!UP0 USEL UR6, UR37, UR6, !UP1 ;  /* 0x0000000625068287 */ /* 0x000fe8000c800000 */
[----:B------:R-:W-:Y:S02]  /*6a00*/  @!UP0 UIADD3 UR4, UPT, UPT, -UR7, UR6, URZ ;  /* 0x0000000607048290 */ /* 0x000fe4000fffe1ff */
[----:B------:R-:W-:Y:S02]  /*6a10*/  @!UP0 UIADD3 UR6, UPT, UPT, UR7, -UR6, URZ ;  /* 0x8000000607068290 */ /* 0x000fe4000fffe0ff */
[----:B------:R-:W-:Y:S02]  /*6a20*/  @!UP0 UIMAD UR38, UR4, UR5, UR38 ;  /* 0x00000005042682a4 */ /* 0x000fe4000f8e0226 */
[----:B------:R-:W-:Y:S02]  /*6a30*/  @!UP0 UIMAD UR37, UR6, UR14, UR37 ;  /* 0x0000000e062582a4 */ /* 0x000fe4000f8e0225 */
[----:B------:R-:W-:Y:S09]  /*6a40*/  ULOP3.LUT UP0, URZ, UR60, 0x90, URZ, 0xc0, !UPT ;  /* 0x000000903cff7892 */ /* 0x000ff2000f80c0ff */
[----:B------:R-:W-:Y:S05]  /*6a50*/  BRA.U !UP0, `(.L_x_122) ;  /* 0x0000000108407547 */ /* 0x000fea000b800000 */
[----:B------:R-:W1:Y:S01]  /*6a60*/  LDCU.64 UR8, c[0x4][0x80] ;  /* 0x01001000ff0877ac */ /* 0x000e620008000a00 */
[----:B------:R-:W-:Y:S01]  /*6a70*/  MOV R3, 0x0 ;  /* 0x0000000000037802 */ /* 0x000fe20000000f00 */
[----:B------:R-:W-:Y:S02]  /*6a80*/  HFMA2 R12, -RZ, RZ, 0, 5.9604644775390625e-08 ;  /* 0x00000001ff0c7431 */ /* 0x000fe400000001ff */
[----:B------:R-:W-:Y:S02]  /*6a90*/  IMAD.MOV.U32 R8, RZ, RZ, 0x70 ;  /* 0x00000070ff087424 */ /* 0x000fe400078e00ff */
[----:B------:R-:W-:Y:S01]  /*6aa0*/  IMAD.MOV.U32 R13, RZ, RZ, RZ ;  /* 0x000000ffff0d7224 */ /* 0x000fe200078e00ff */
[----:B------:R-:W3:Y:S01]  /*6ab0*/  LDCU.64 UR6, c[0x4][0x88] ;  /* 0x01001100ff0677ac */ /* 0x000ee20008000a00 */
[----:B------:R-:W4:Y:S01]  /*6ac0*/  LDC.64 R2, c[0x4][R3] ;  /* 0x0100000003027b82 */ /* 0x000f220000000a00 */
[----:B------:R-:W2:Y:S01]  /*6ad0*/  LDCU.64 UR4, c[0x4][0x8] ;  /* 0x01000100ff0477ac */ /* 0x000ea20008000a00 */
[----:B-1----:R-:W-:Y:S01]  /*6ae0*/  MOV R5, UR9 ;  /* 0x0000000900057c02 */ /* 0x002fe20008000f00 */
[----:B------:R-:W-:Y:S01]  /*6af0*/  IMAD.U32 R4, RZ, RZ, UR8 ;  /* 0x00000008ff047e24 */ /* 0x000fe2000f8e00ff */
[----:B---3--:R-:W-:Y:S01]  /*6b00*/  MOV R7, UR7 ;  /* 0x0000000700077c02 */ /* 0x008fe20008000f00 */
[----:B------:R-:W-:Y:S01]  /*6b10*/  IMAD.U32 R6, RZ, RZ, UR6 ;  /* 0x00000006ff067e24 */ /* 0x000fe2000f8e00ff */
[----:B--2---:R-:W-:Y:S01]  /*6b20*/  MOV R11, UR5 ;  /* 0x00000005000b7c02 */ /* 0x004fe20008000f00 */
[----:B------:R-:W-:Y:S02]  /*6b30*/  IMAD.U32 R10, RZ, RZ, UR4 ;  /* 0x00000004ff0a7e24 */ /* 0x000fe4000f8e00ff */
[----:B------:R-:W-:Y:S07]  /*6b40*/  LEPC R20, `(.L_x_122) ;  /* 0x000000001014794e */ /* 0x000fee0000000000 */
[----:B----45:R-:W-:Y:S05]  /*6b50*/  CALL.ABS.NOINC R2 ;  /* 0x0000000002007343 */ /* 0x030fea0003c00000 */
.L_x_122:
[----:B------:R-:W-:Y:S01]  /*6b60*/  LOP3.LUT P0, RZ, R88, 0x90, RZ, 0xc0, !PT ;  /* 0x0000009058ff7812 */ /* 0x000fe2000780c0ff */
[----:B------:R-:W-:Y:S11]  /*6b70*/  BSSY.RECONVERGENT B6, `(.L_x_123) ;  /* 0x0000013000067945 */ /* 0x000ff60003800200 */
[----:B------:R-:W-:Y:S01]  /*6b80*/  @!UPT UIADD3 URZ, UPT, UPT, URZ, URZ, URZ ;  /* 0x000000fffffff290 */ /* 0x000fe2000fffe0ff */
[----:B------:R-:W-:Y:S05]  /*6b90*/  @!P0 BRA `(.L_x_124) ;  /* 0x0000000000408947 */ /* 0x000fea0003800000 */
        /* <DEDUP_REMOVED lines=16> */
.L_x_124:
[----:B------:R-:W-:Y:S05]  /*6ca0*/  BSYNC.RECONVERGENT B6 ;  /* 0x0000000000067941 */ /* 0x000fea0003800200 */
.L_x_123:
[----:B------:R-:W-:Y:S02]  /*6cb0*/  ISETP.NE.U32.AND P0, PT, RZ, UR56, PT ;  /* 0x00000038ff007c0c */ /* 0x000fe4000bf05070 */
[C---:B------:R-:W-:Y:S02]  /*6cc0*/  ISETP.NE.U32.AND P4, PT, R76.reuse, RZ, PT ;  /* 0x000000ff4c00720c */ /* 0x040fe40003f85070 */
[----:B------:R-:W-:Y:S02]  /*6cd0*/  ISETP.NE.U32.AND P1, PT, R76, RZ, PT ;  /* 0x000000ff4c00720c */ /* 0x000fe40003f25070 */
[----:B------:R-:W-:Y:S02]  /*6ce0*/  ISETP.NE.AND.EX P0, PT, RZ, UR57, PT, P0 ;  /* 0x00000039ff007c0c */ /* 0x000fe4000bf05300 */
[C---:B------:R-:W-:Y:S02]  /*6cf0*/  ISETP.NE.AND.EX P4, PT, R77.reuse, RZ, PT, P4 ;  /* 0x000000ff4d00720c */ /* 0x040fe40003f85340 */
[----:B------:R-:W-:Y:S02]  /*6d00*/  ISETP.NE.AND.EX P1, PT, R77, RZ, P0, P1 ;  /* 0x000000ff4d00720c */ /* 0x000fe40000725310 */
[----:B------:R-:W-:Y:S02]  /*6d10*/  ISETP.NE.U32.AND P5, PT, R72, RZ, PT ;  /* 0x000000ff4800720c */ /* 0x000fe40003fa5070 */
[----:B------:R-:W-:Y:S02]  /*6d20*/  ISETP.NE.U32.AND P2, PT, RZ, UR56, PT ;  /* 0x00000038ff007c0c */ /* 0x000fe4000bf45070 */
[----:B------:R-:W-:Y:S02]  /*6d30*/  PLOP3.LUT P0, PT, PT, PT, PT, 0x8, 0x80 ;  /* 0x000000000080781c */ /* 0x000fe40003f0e170 */
[----:B------:R-:W-:Y:S02]  /*6d40*/  ISETP.NE.AND.EX P5, PT, R73, RZ, PT, P5 ;  /* 0x000000ff4900720c */ /* 0x000fe40003fa5350 */
[----:B------:R-:W-:Y:S03]  /*6d50*/  ISETP.NE.AND.EX P2, PT, RZ, UR57, PT, P2 ;  /* 0x00000039ff007c0c */ /* 0x000fe6000bf45320 */
[----:B------:R-:W-:Y:S01]  /*6d60*/  @!P1 PLOP3.LUT P0, PT, P4, PT, PT, 0x80, 0x8 ;  /* 0x000000000008981c */ /* 0x000fe2000270f070 */
[----:B------:R-:W-:Y:S01]  /*6d70*/  @!UPT UIADD3 URZ, UPT, UPT, URZ, URZ, URZ ;  /* 0x000000fffffff290 */ /* 0x000fe2000fffe0ff */
[----:B------:R-:W-:Y:S11]  /*6d80*/  @!P4 BRA `(.L_x_125) ;  /* 0x000000000030c947 */ /* 0x000ff60003800000 */
[----:B------:R-:W-:Y:S01]  /*6d90*/  ISETP.NE.U32.AND P3, PT, R74, RZ, PT ;  /* 0x000000ff4a00720c */ /* 0x000fe20003f65070 */
[----:B------:R-:W1:Y:S01]  /*6da0*/  LDCU.64 UR4, c[0x0][0x358] ;  /* 0x00006b00ff0477ac */ /* 0x000e620008000a00 */
[----:B------:R-:W-:Y:S02]  /*6db0*/  IMAD.MOV.U32 R80, RZ, RZ, 0x1 ;  /* 0x00000001ff507424 */ /* 0x000fe400078e00ff */
[----:B------:R-:W-:Y:S11]  /*6dc0*/  ISETP.NE.AND.EX P3, PT, R75, RZ, PT, P3 ;  /* 0x000000ff4b00720c */ /* 0x000ff60003f65330 */
[----:B------:R-:W-:Y:S02]  /*6dd0*/  @!UPT UIADD3 URZ, UPT, UPT, URZ, URZ, URZ ;  /* 0x000000fffffff290 */ /* 0x000fe4000fffe0ff */
[----:B------:R-:W3:Y:S01]  /*6de0*/  @P3 LDC.64 R2, c[0x0][0x888] ;  /* 0x00022200ff023b82 */ /* 0x000ee20000000a00 */
[----:B--2---:R-:W-:Y:S04]  /*6df0*/  @P3 IMAD R0, R76, UR36, RZ ;  /* 0x000000244c003c24 */ /* 0x004fe8000f8e02ff */
[----:B---3--:R-:W-:Y:S04]  /*6e00*/  @P3 IMAD.WIDE R2, R0, 0x4, R2 ;  /* 0x0000000400023825 */ /* 0x008fe800078e0202 */
[----:B------:R-:W-:Y:S01]  /*6e10*/  HFMA2 R0, -RZ, RZ, 0, 5.9604644775390625e-08 ;  /* 0x00000001ff007431 */ /* 0x000fe200000001ff */
[----:B-1---5:R1:W5:Y:S04]  /*6e20*/  @P3 LDG.E R40, desc[UR4][R2.64] ;  /* 0x0000000402283981 */ /* 0x022368000c1e1900 */
[----:B------:R-:W-:Y:S01]  /*6e30*/  @!P3 PRMT R80, R0, 0x7610, R80 ;  /* 0x000076100050b816 */ /* 0x000fe20000000050 */
[----:B-1----:R-:W3:Y:S06]  /*6e40*/  @!P3 LDC R40, c[0x0][0x880] ;  /* 0x00022000ff28bb82 */ /* 0x002eec0000000800 */
.L_x_125:
[----:B------:R-:W-:Y:S05]  /*6e50*/  @!P5 BRA `(.L_x_126) ;  /* 0x000000000024d947 */ /* 0x000fea0003800000 */
[----:B------:R-:W-:Y:S01]  /*6e60*/  ISETP.NE.U32.AND P3, PT, R70, RZ, PT ;  /* 0x000000ff4600720c */ /* 0x000fe20003f65070 */
[----:B------:R-:W1:Y:S03]  /*6e70*/  LDCU.64 UR4, c[0x0][0x358] ;  /* 0x00006b00ff0477ac */ /* 0x000e660008000a00 */
[----:B------:R-:W-:Y:S11]  /*6e80*/  ISETP.NE.AND.EX P3, PT, R71, RZ, PT, P3 ;  /* 0x000000ff4700720c */ /* 0x000ff60003f65330 */
[----:B------:R-:W-:Y:S02]  /*6e90*/  @!UPT UIADD3 URZ, UPT, UPT, URZ, URZ, URZ ;  /* 0x000000fffffff290 */ /* 0x000fe4000fffe0ff */
[----:B------:R-:W4:Y:S01]  /*6ea0*/  @P3 LDC.64 R2, c[0x0][0x8a8] ;  /* 0x00022a00ff023b82 */ /* 0x000f220000000a00 */
[----:B--2---:R-:W-:Y:S04]  /*6eb0*/  @P3 IMAD R0, R72, UR36, RZ ;  /* 0x0000002448003c24 */ /* 0x004fe8000f8e02ff */
[----:B----4-:R-:W-:Y:S05]  /*6ec0*/  @P3 IMAD.WIDE R2, R0, 0x4, R2 ;  /* 0x0000000400023825 */ /* 0x010fea00078e0202 */
[----:B-1---5:R1:W5:Y:S02]  /*6ed0*/  @P3 LDG.E R38, desc[UR4][R2.64] ;  /* 0x0000000402263981 */ /* 0x022364000c1e1900 */
[----:B-1----:R-:W4:Y:S02]  /*6ee0*/  @!P3 LDC R38, c[0x0][0x8a0] ;  /* 0x00022800ff26bb82 */ /* 0x002f240000000800 */
.L_x_126:
[----:B---3-5:R-:W-:Y:S01]  /*6ef0*/  ISETP.NE.AND P3, PT, R40, RZ, PT ;  /* 0x000000ff2800720c */ /* 0x028fe20003f65270 */
[----:B------:R-:W-:Y:S01]  /*6f00*/  BSSY B1, `(.L_x_127) ;  /* 0x000003f000017945 */ /* 0x000fe20003800000 */
[----:B------:R-:W-:Y:S01]  /*6f10*/  SEL R3, RZ, 0xffffffff, P2 ;  /* 0xffffffffff037807 */ /* 0x000fe20001000000 */
[----:B------:R-:W-:Y:S01]  /*6f20*/  IMAD.MOV.U32 R43, RZ, RZ, 0x1 ;  /* 0x00000001ff2b7424 */ /* 0x000fe200078e00ff */
[----:B--2---:R-:W-:Y:S01]  /*6f30*/  @!P1 SEL R0, RZ, 0xffffffff, P3 ;  /* 0xffffffffff009807 */ /* 0x004fe20001800000 */
[----:B------:R-:W-:Y:S01]  /*6f40*/  IMAD R39, R36, 0x40, R37 ;  /* 0x0000004024277824 */ /* 0x000fe200078e0225 */
[----:B------:R-:W-:Y:S02]  /*6f50*/  LOP3.LUT P2, RZ, R80, 0xff, RZ, 0xc0, !PT ;  /* 0x000000ff50ff7812 */ /* 0x000fe4000784c0ff */
[----:B------:R-:W-:Y:S02]  /*6f60*/  CS2R R50, SRZ ;  /* 0x0000000000327805 */ /* 0x000fe4000001ff00 */
[----:B------:R-:W-:Y:S02]  /*6f70*/  LEA R4, R85, UR44, 0x3 ;  /* 0x0000002c55047c11 */ /* 0x000fe4000f8e18ff */
[----:B------:R-:W-:Y:S02]  /*6f80*/  CS2R R48, SRZ ;  /* 0x0000000000307805 */ /* 0x000fe4000001ff00 */
[----:B------:R-:W-:Y:S02]  /*6f90*/  @P0 SEL R0, R3, R0, !P2 ;  /* 0x0000000003000207 */ /* 0x000fe40005000000 */
[----:B------:R-:W-:Y:S02]  /*6fa0*/  CS2R R46, SRZ ;  /* 0x00000000002e7805 */ /* 0x000fe4000001ff00 */
[----:B------:R-:W-:Y:S02]  /*6fb0*/  LEA R82, R36, UR44, 0x3 ;  /* 0x0000002c24527c11 */ /* 0x000fe4000f8e18ff */
[----:B------:R-:W-:Y:S02]  /*6fc0*/  CS2R R44, SRZ ;  /* 0x00000000002c7805 */ /* 0x000fe4000001ff00 */
[----:B------:R-:W-:Y:S02]  /*6fd0*/  @!P1 LOP3.LUT R0, R0, 0x1, RZ, 0xc0, !PT ;  /* 0x0000000100009812 */ /* 0x000fe400078ec0ff */
[----:B------:R-:W-:Y:S02]  /*6fe0*/  SHF.L.U32 R5, R87, 0x1f, RZ ;  /* 0x0000001f57057819 */ /* 0x000fe400000006ff */
[----:B------:R-:W-:Y:S04]  /*6ff0*/  ISETP.NE.U32.OR P6, PT, R0, 0x1, P1 ;  /* 0x000000010000780c */ /* 0x000fe80000fc5470 */
[----:B------:R-:W-:Y:S09]  /*7000*/  P2R R2, PR, RZ, 0x40 ;  /* 0x00000040ff027803 */ /* 0x000ff20000000000 */
[----:B------:R-:W-:Y:S04]  /*7010*/  @P6 SHF.L.U32 R0, R84, 0x1f, RZ ;  /* 0x0000001f54006819 */ /* 0x000fe800000006ff */
[----:B------:R1:W2:Y:S01]  /*7020*/  @P6 SYNCS.PHASECHK.TRANS64.TRYWAIT P1, [R4+URZ+0x1a0], R0 ;  /* 0x0001a000040065a7 */ /* 0x0002a200080211ff */
[----:B------:R3:W3:Y:S01]  /*7030*/  SYNCS.PHASECHK.TRANS64.TRYWAIT P0, [R82+URZ+0x1f0], R5 ;  /* 0x0001f005520075a7 */ /* 0x0006e200080011ff */
[----:B-1----:R-:W-:Y:S04]  /*7040*/  SEL R0, RZ, 0xffffffff, P3 ;  /* 0xffffffffff007807 */ /* 0x002fe80001800000 */
[----:B------:R-:W-:Y:S04]  /*7050*/  @P4 SEL R0, R3, R0, !P2 ;  /* 0x0000000003004207 */ /* 0x000fe80005000000 */
[----:B------:R-:W-:Y:S04]  /*7060*/  LOP3.LUT R0, R0, 0x1, RZ, 0xc0, !PT ;  /* 0x0000000100007812 */ /* 0x000fe800078ec0ff */
[----:B------:R-:W-:Y:S04]  /*7070*/  ISETP.NE.U32.AND P5, PT, R0, 0x1, PT ;  /* 0x000000010000780c */ /* 0x000fe80003fa5070 */
[----:B------:R-:W-:Y:S02]  /*7080*/  P2R R56, PR, RZ, 0x20 ;  /* 0x00000020ff387803 */ /* 0x000fe40000000000 */
[----:B--2---:R-:W-:Y:S01]  /*7090*/  @P6 SEL R43, RZ, 0x1, !P1 ;  /* 0x00000001ff2b6807 */ /* 0x004fe20004800000 */
[----:B---3--:R-:W-:Y:S06]  /*70a0*/  @!P6 BRA `(.L_x_128) ;  /* 0x000000000090e947 */ /* 0x008fec0003800000 */
[----:B------:R-:W-:Y:S01]  /*70b0*/  @P5 IMAD R6, R85, 0x1000, R78 ;  /* 0x0000100055065824 */ /* 0x000fe200078e024e */
[----:B------:R-:W-:Y:S01]  /*70c0*/  LOP3.LUT P6, RZ, R79, 0x80, RZ, 0xc0, !PT ;  /* 0x000000804fff7812 */ /* 0x000fe200078cc0ff */
[----:B------:R-:W-:Y:S01]  /*70d0*/  BSSY B0, `(.L_x_129) ;  /* 0x000000f000007945 */ /* 0x000fe20003800000 */
[----:B------:R-:W-:Y:S01]  /*70e0*/  ISETP.NE.AND P2, PT, R43, RZ, PT ;  /* 0x000000ff2b00720c */ /* 0x000fe20003f45270 */
[----:B------:R-:W-:Y:S01]  /*70f0*/  @P5 VIADD R0, R6, UR44 ;  /* 0x0000002c06005c36 */ /* 0x000fe20008000000 */
[----:B------:R-:W-:Y:S02]  /*7100*/  PLOP3.LUT P1, PT, PT, PT, PT, 0x8, 0x80 ;  /* 0x000000000080781c */ /* 0x000fe40003f2e170 */
[----:B------:R-:W-:Y:S02]  /*7110*/  CS2R R46, SRZ ;  /* 0x00000000002e7805 */ /* 0x000fe4000001ff00 */
[----:B------:R-:W-:Y:S01]  /*7120*/  @P5 PLOP3.LUT P1, PT, P6, PT, PT, 0x80, 0x8 ;  /* 0x000000000008581c */ /* 0x000fe2000372f070 */
[C---:B------:R-:W-:Y:S01]  /*7130*/  @P5 VIADD R3, R0.reuse, 0x10 ;  /* 0x0000001000035836 */ /* 0x040fe20000000000 */
[----:B------:R-:W-:Y:S02]  /*7140*/  CS2R R44, SRZ ;  /* 0x00000000002c7805 */ /* 0x000fe4000001ff00 */
[----:B------:R-:W-:Y:S02]  /*7150*/  CS2R R50, SRZ ;  /* 0x0000000000327805 */ /* 0x000fe4000001ff00 */
[----:B------:R-:W-:Y:S07]  /*7160*/  CS2R R48, SRZ ;  /* 0x0000000000307805 */ /* 0x000fee000001ff00 */
[----:B------:R-:W-:Y:S01]  /*7170*/  @P1 VIADD R3, R0, 0xfffffff0 ;  /* 0xfffffff000031836 */ /* 0x000fe20000000000 */
[----:B------:R-:W-:Y:S06]  /*7180*/  @P2 BRA `(.L_x_130) ;  /* 0x00000000000c2947 */ /* 0x000fec0003800000 */
[----:B------:R-:W-:Y:S04]  /*7190*/  SHF.L.U32 R0, R84, 0x1f, RZ ;  /* 0x0000001f54007819 */ /* 0x000fe800000006ff */
[----:B------:R-:W1:Y:S02]  /*71a0*/  SYNCS.PHASECHK.TRANS64.TRYWAIT P1, [R4+URZ+0x1a0], R0 ;  /* 0x0001a000040075a7 */ /* 0x000e6400080211ff */
[----:B-1----:R-:W-:Y:S05]  /*71b0*/  @!P1 BRA `(.L_x_131) ;  /* 0x0000002c00989947 */ /* 0x002fea0003800000 */
.L_x_130:
[----:B------:R-:W-:Y:S05]  /*71c0*/  BSYNC B0 ;  /* 0x0000000000007941 */ /* 0x000fea0003800000 */
.L_x_129:
[----:B------:R-:W-:Y:S01]  /*71d0*/  ISETP.NE.AND P1, PT, R56, RZ, PT ;  /* 0x000000ff3800720c */ /* 0x000fe20003f25270 */
[----:B-1----:R-:W-:Y:S02]  /*71e0*/  VIADD R4, R4, 0x1b0 ;  /* 0x000001b004047836 */ /* 0x002fe40000000000 */
[----:B------:R-:W-:Y:S02]  /*71f0*/  IMAD.U32 R0, RZ, RZ, UR46 ;  /* 0x0000002eff007e24 */ /* 0x000fe4000f8e00ff */
[----:B------:R-:W-:Y:S03]  /*7200*/  VIADD R85, R85, 0x1 ;  /* 0x0000000155557836 */ /* 0x000fe60000000000 */
[----:B------:R-:W-:Y:S05]  /*7210*/  PRMT R0, R0, 0x654, R4 ;  /* 0x0000065400007816 */ /* 0x000fea0000000004 */
[----:B------:R1:W2:Y:S04]  /*7220*/  @P1 LDS.128 R44, [R6+UR44+0x300] ;  /* 0x0003002c062c1984 */ /* 0x0002a80008000c00 */
[----:B------:R1:W3:Y:S01]  /*7230*/  @P1 LDS.128 R48, [R3+0x300] ;  /* 0x0003000003301984 */ /* 0x0002e20000000c00 */
[C---:B------:R-:W-:Y:S01]  /*7240*/  ISETP.NE.AND P1, PT, R85.reuse, 0x2, PT ;  /* 0x000000025500780c */ /* 0x040fe20003f25270 */
[----:B------:R-:W-:Y:S01]  /*7250*/  @!PT LDS RZ, [RZ] ;  /* 0x00000000fffff984 */ /* 0x000fe20000000800 */
[----:B------:R-:W-:Y:S01]  /*7260*/  @!PT LDS RZ, [RZ] ;  /* 0x00000000fffff984 */ /* 0x000fe20000000800 */
[----:B------:R-:W-:Y:S01]  /*7270*/  @!PT LDS RZ, [RZ] ;  /* 0x00000000fffff984 */ /* 0x000fe20000000800 */
[----:B------:R-:W-:Y:S01]  /*7280*/  @!PT LDS RZ, [RZ] ;  /* 0x00000000fffff984 */ /* 0x000fe20000000800 */
[----:B------:R5:W-:Y:S06]  /*7290*/  MEMBAR.ALL.CTA ;  /* 0x0000000000007992 */ /* 0x000bec0000008000 */
[----:B-----5:R-:W5:Y:S01]  /*72a0*/  FENCE.VIEW.ASYNC.S ;  /* 0x00000000000073c6 */ /* 0x020f620000000000 */
[----:B------:R-:W-:Y:S01]  /*72b0*/  SEL R85, R85, RZ, P1 ;  /* 0x000000ff55557207 */ /* 0x000fe20000800000 */
[----:B-----5:R5:W-:Y:S02]  /*72c0*/  SYNCS.ARRIVE.TRANS64.RED.A1T0 RZ, [R0+URZ], RZ ;  /* 0x000000ff00ff79a7 */ /* 0x020be400081004ff */
[----:B-----5:R-:W-:Y:S04]  /*72d0*/  SEL R0, RZ, 0x1, P1 ;  /* 0x00000001ff007807 */ /* 0x020fe80000800000 */
[----:B-12---:R-:W-:Y:S02]  /*72e0*/  LOP3.LUT R84, R84, R0, RZ, 0x3c, !PT ;  /* 0x0000000054547212 */ /* 0x006fe400078e3cff */
.L_x_128:
[----:B------:R-:W-:Y:S05]  /*72f0*/  BSYNC B1 ;  /* 0x0000000000017941 */ /* 0x000fea0003800000 */
.L_x_127:
[----:B------:R-:W-:Y:S04]  /*7300*/  SHF.R.U32.HI R0, RZ, 0x15, R39 ;  /* 0x00000015ff007819 */ /* 0x000fe80000011627 */
[----:B------:R-:W-:Y:S01]  /*7310*/  LOP3.LUT P1, RZ, R0, 0x3, R81, 0x48, !PT ;  /* 0x0000000300ff7812 */ /* 0x000fe20007824851 */
[----:B------:R-:W-:Y:S01]  /*7320*/  @!UPT UIADD3 URZ, UPT, UPT, URZ, URZ, URZ ;  /* 0x000000fffffff290 */ /* 0x000fe2000fffe0ff */
[----:B------:R-:W-:Y:S11]  /*7330*/  @P0 BRA `(.L_x_132) ;  /* 0x0000000000080947 */ /* 0x000ff60003800000 */
[----:B------:R-:W1:Y:S02]  /*7340*/  SYNCS.PHASECHK.TRANS64.TRYWAIT P0, [R82+URZ+0x1f0], R5 ;  /* 0x0001f005520075a7 */ /* 0x000e6400080011ff */
[----:B-1----:R-:W-:Y:S05]  /*7350*/  @!P0 BRA `(.L_x_133) ;  /* 0x0000002c00448947 */ /* 0x002fea0003800000 */
.L_x_132:
[----:B------:R-:W-:Y:S05]  /*7360*/  @!P1 BRA `(.L_x_134) ;  /* 0x0000000000409947 */ /* 0x000fea0003800000 */
[----:B------:R-:W1:Y:S01]  /*7370*/  LDCU.64 UR8, c[0x4][0x70] ;  /* 0x01000e00ff0877ac */ /* 0x000e620008000a00 */
[----:B------:R-:W-:Y:S01]  /*7380*/  MOV R15, 0x0 ;  /* 0x00000000000f7802 */ /* 0x000fe20000000f00 */
[----:B------:R-:W-:Y:S02]  /*7390*/  HFMA2 R12, -RZ, RZ, 0, 5.9604644775390625e-08 ;  /* 0x00000001ff0c7431 */ /* 0x000fe400000001ff */
[----:B------:R-:W-:Y:S02]  /*73a0*/  IMAD.MOV.U32 R8, RZ, RZ, 0x192 ;  /* 0x00000192ff087424 */ /* 0x000fe400078e00ff */
[----:B------:R-:W-:Y:S01]  /*73b0*/  IMAD.MOV.U32 R13, RZ, RZ, RZ ;  /* 0x000000ffff0d7224 */ /* 0x000fe200078e00ff */
[----:B------:R-:W2:Y:S01]  /*73c0*/  LDCU.64 UR6, c[0x4][0x78] ;  /* 0x01000f00ff0677ac */ /* 0x000ea20008000a00 */
[----:B------:R-:W3:Y:S01]  /*73d0*/  LDC.64 R14, c[0x4][R15] ;  /* 0x010000000f0e7b82 */ /* 0x000ee20000000a00 */
[----:B------:R-:W5:Y:S01]  /*73e0*/  LDCU.64 UR4, c[0x4][0x10] ;  /* 0x01000200ff0477ac */ /* 0x000f620008000a00 */
[----:B-1----:R-:W-:Y:S01]  /*73f0*/  MOV R5, UR9 ;  /* 0x0000000900057c02 */ /* 0x002fe20008000f00 */
[----:B------:R-:W-:Y:S01]  /*7400*/  IMAD.U32 R4, RZ, RZ, UR8 ;  /* 0x00000008ff047e24 */ /* 0x000fe2000f8e00ff */
[----:B--2---:R-:W-:Y:S01]  /*7410*/  MOV R7, UR7 ;  /* 0x0000000700077c02 */ /* 0x004fe20008000f00 */
[----:B------:R-:W-:Y:S01]  /*7420*/  IMAD.U32 R6, RZ, RZ, UR6 ;  /* 0x00000006ff067e24 */ /* 0x000fe2000f8e00ff */
[----:B-----5:R-:W-:Y:S01]  /*7430*/  MOV R11, UR5 ;  /* 0x00000005000b7c02 */ /* 0x020fe20008000f00 */
[----:B------:R-:W-:Y:S02]  /*7440*/  IMAD.U32 R10, RZ, RZ, UR4 ;  /* 0x00000004ff0a7e24 */ /* 0x000fe4000f8e00ff */
[----:B------:R-:W-:Y:S07]  /*7450*/  LEPC R20, `(.L_x_134) ;  /* 0x000000001014794e */ /* 0x000fee0000000000 */
[----:B---34-:R-:W-:Y:S05]  /*7460*/  CALL.ABS.NOINC R14 ;  /* 0x000000000e007343 */ /* 0x018fea0003c00000 */
.L_x_134:
[----:B------:R-:W-:Y:S01]  /*7470*/  IMAD.U32 R42, R45, 0x10000, RZ ;  /* 0x000100002d2a7824 */ /* 0x000fe200078e00ff */
[----:B------:R-:W-:Y:S01]  /*7480*/  ISETP.NE.AND P6, PT, R2, RZ, PT ;  /* 0x000000ff0200720c */ /* 0x000fe20003fc5270 */
[----:B------:R-:W-:Y:S05]  /*7490*/  WARPSYNC.ALL ;  /* 0x0000000000007948 */ /* 0x000fea0003800000 */
[----:B------:R-:W-:Y:S01]  /*74a0*/  R2UR UR4, R39 ;  /* 0x00000000270472ca */ /* 0x000fe200000e0000 */
[----:B------:R-:W-:Y:S01]  /*74b0*/  BSSY.RECONVERGENT B0, `(.L_x_135) ;  /* 0x00000a4000007945 */ /* 0x000fe20003800200 */
[C---:B------:R-:W-:Y:S02]  /*74c0*/  SHF.L.U32 R2, R44.reuse, 0x10, RZ ;  /* 0x000000102c027819 */ /* 0x040fe400000006ff */
[C---:B------:R-:W-:Y:S02]  /*74d0*/  PRMT R3, R44.reuse, 0x8880, RZ ;  /* 0x000088802c037816 */ /* 0x040fe400000000ff */
[----:B------:R-:W-:Y:S02]  /*74e0*/  SHF.L.U32 R41, R44, 0x8, RZ ;  /* 0x000000082c297819 */ /* 0x000fe400000006ff */
[----:B------:R-:W-:Y:S02]  /*74f0*/  LOP3.LUT P5, RZ, R79, 0x80, RZ, 0xc0, !PT ;  /* 0x000000804fff7812 */ /* 0x000fe400078ac0ff */
[----:B------:R-:W-:Y:S03]  /*7500*/  ISETP.NE.AND P0, PT, R89, RZ, PT ;  /* 0x000000ff5900720c */ /* 0x000fe60003f05270 */
[----:B-1----:R-:W4:Y:S02]  /*7510*/  LDTM.x32 R4, tmem[UR4] ;  /* 0x00000004000479ee */ /* 0x002f2400082c0000 */
[C---:B----4-:R-:W-:Y:S01]  /*7520*/  IMAD R0, R38.reuse, R4, RZ ;  /* 0x0000000426007224 */ /* 0x050fe200078e02ff */
[----:B------:R-:W-:Y:S01]  /*7530*/  SHF.R.S32.HI R4, RZ, 0x18, R2 ;  /* 0x00000018ff047819 */ /* 0x000fe20000011402 */
[C---:B------:R-:W-:Y:S01]  /*7540*/  IMAD R2, R38.reuse, R5, RZ ;  /* 0x0000000526027224 */ /* 0x040fe200078e02ff */
[----:B------:R-:W-:Y:S01]  /*7550*/  SHF.R.S32.HI R5, RZ, 0x18, R41 ;  /* 0x00000018ff057819 */ /* 0x000fe20000011429 */
[----:B------:R-:W-:Y:S01]  /*7560*/  IMAD R0, R3, R40, R0 ;  /* 0x0000002803007224 */ /* 0x000fe200078e0200 */
[----:B------:R-:W-:Y:S01]  /*7570*/  PRMT R41, R45, 0x8880, RZ ;  /* 0x000088802d297816 */ /* 0x000fe200000000ff */
[----:B------:R-:W-:Y:S02]  /*7580*/  IMAD R3, R38, R6, RZ ;  /* 0x0000000626037224 */ /* 0x000fe400078e02ff */
[-C--:B------:R-:W-:Y:S01]  /*7590*/  IMAD R2, R4, R40.reuse, R2 ;  /* 0x0000002804027224 */ /* 0x080fe200078e0202 */
[----:B------:R-:W-:Y:S01]  /*75a0*/  SHF.R.S32.HI R4, RZ, 0x18, R44 ;  /* 0x00000018ff047819 */ /* 0x000fe2000001142c */
[C---:B------:R-:W-:Y:S02]  /*75b0*/  IMAD R7, R38.reuse, R7, RZ ;  /* 0x0000000726077224 */ /* 0x040fe400078e02ff */
[-C--:B------:R-:W-:Y:S02]  /*75c0*/  IMAD R3, R5, R40.reuse, R3 ;  /* 0x0000002805037224 */ /* 0x080fe400078e0203 */
[----:B------:R-:W-:Y:S02]  /*75d0*/  IMAD R5, R38, R9, RZ ;  /* 0x0000000926057224 */ /* 0x000fe400078e02ff */
[----:B------:R-:W-:Y:S02]  /*75e0*/  IMAD R7, R4, R40, R7 ;  /* 0x0000002804077224 */ /* 0x000fe400078e0207 */
[C---:B------:R-:W-:Y:S02]  /*75f0*/  IMAD R9, R38.reuse, R13, RZ ;  /* 0x0000000d26097224 */ /* 0x040fe400078e02ff */
[C---:B------:R-:W-:Y:S01]  /*7600*/  IMAD R4, R38.reuse, R8, RZ ;  /* 0x0000000826047224 */ /* 0x040fe200078e02ff */
[----:B------:R-:W-:Y:S01]  /*7610*/  I2IP.S8.S32.SAT R52, R7, R3, RZ ;  /* 0x0000000307347239 */ /* 0x000fe200000014ff */
[C---:B------:R-:W-:Y:S01]  /*7620*/  IMAD R13, R38.reuse, R17, RZ ;  /* 0x00000011260d7224 */ /* 0x040fe200078e02ff */
[----:B------:R-:W-:Y:S01]  /*7630*/  SHF.R.S32.HI R7, RZ, 0x18, R45 ;  /* 0x00000018ff077819 */ /* 0x000fe2000001142d */
[----:B------:R-:W-:Y:S01]  /*7640*/  IMAD R8, R38, R12, RZ ;  /* 0x0000000c26087224 */ /* 0x000fe200078e02ff */
[----:B------:R-:W-:Y:S01]  /*7650*/  I2IP.S8.S32.SAT R52, R2, R0, R52 ;  /* 0x0000000002347239 */ /* 0x000fe20000001434 */
[----:B------:R-:W-:Y:S01]  /*7660*/  IMAD R17, R38, R21, RZ ;  /* 0x0000001526117224 */ /* 0x000fe200078e02ff */
[----:B------:R-:W-:Y:S01]  /*7670*/  SHF.L.U32 R0, R46, 0x8, RZ ;  /* 0x000000082e007819 */ /* 0x000fe200000006ff */
[C---:B------:R-:W-:Y:S01]  /*7680*/  IMAD R12, R38.reuse, R16, RZ ;  /* 0x00000010260c7224 */ /* 0x040fe200078e02ff */
[----:B------:R-:W-:Y:S01]  /*7690*/  SHF.R.S32.HI R2, RZ, 0x18, R46 ;  /* 0x00000018ff027819 */ /* 0x000fe2000001142e */
[C---:B------:R-:W-:Y:S01]  /*76a0*/  IMAD R21, R38.reuse, R25, RZ ;  /* 0x0000001926157224 */ /* 0x040fe200078e02ff */
[----:B------:R-:W-:Y:S01]  /*76b0*/  SHF.R.S32.HI R0, RZ, 0x18, R0 ;  /* 0x00000018ff007819 */ /* 0x000fe20000011400 */
[C---:B------:R-:W-:Y:S02]  /*76c0*/  IMAD R16, R38.reuse, R20, RZ ;  /* 0x0000001426107224 */ /* 0x040fe400078e02ff */
[C---:B------:R-:W-:Y:S02]  /*76d0*/  IMAD R25, R38.reuse, R29, RZ ;  /* 0x0000001d26197224 */ /* 0x040fe400078e02ff */
[C---:B------:R-:W-:Y:S02]  /*76e0*/  IMAD R20, R38.reuse, R24, RZ ;  /* 0x0000001826147224 */ /* 0x040fe400078e02ff */
[C---:B------:R-:W-:Y:S01]  /*76f0*/  IMAD R29, R38.reuse, R33, RZ ;  /* 0x00000021261d7224 */ /* 0x040fe200078e02ff */
[----:B------:R-:W-:Y:S01]  /*7700*/  SHF.L.U32 R33, R45, 0x8, RZ ;  /* 0x000000082d217819 */ /* 0x000fe200000006ff */
[C---:B------:R-:W-:Y:S02]  /*7710*/  IMAD R24, R38.reuse, R28, RZ ;  /* 0x0000001c26187224 */ /* 0x040fe400078e02ff */
[C---:B------:R-:W-:Y:S01]  /*7720*/  IMAD R28, R38.reuse, R32, RZ ;  /* 0x00000020261c7224 */ /* 0x040fe200078e02ff */
[----:B------:R-:W-:Y:S01]  /*7730*/  SHF.R.S32.HI R32, RZ, 0x18, R42 ;  /* 0x00000018ff207819 */ /* 0x000fe2000001142a */
[----:B------:R-:W-:Y:S01]  /*7740*/  IMAD R4, R41, R40, R4 ;  /* 0x0000002829047224 */ /* 0x000fe200078e0204 */
[----:B------:R-:W-:Y:S01]  /*7750*/  SHF.R.S32.HI R3, RZ, 0x18, R33 ;  /* 0x00000018ff037819 */ /* 0x000fe20000011421 */
[----:B------:R-:W-:Y:S01]  /*7760*/  IMAD R6, R38, R10, RZ ;  /* 0x0000000a26067224 */ /* 0x000fe200078e02ff */
[----:B------:R-:W-:Y:S01]  /*7770*/  PRMT R33, R46, 0x8880, RZ ;  /* 0x000088802e217816 */ /* 0x000fe200000000ff */
[-C--:B------:R-:W-:Y:S01]  /*7780*/  IMAD R5, R32, R40.reuse, R5 ;  /* 0x0000002820057224 */ /* 0x080fe200078e0205 */
[----:B------:R-:W-:Y:S01]  /*7790*/  SHF.L.U32 R32, R46, 0x10, RZ ;  /* 0x000000102e207819 */ /* 0x000fe200000006ff */
[C---:B------:R-:W-:Y:S02]  /*77a0*/  IMAD R11, R38.reuse, R11, RZ ;  /* 0x0000000b260b7224 */ /* 0x040fe400078e02ff */
[-C--:B------:R-:W-:Y:S02]  /*77b0*/  IMAD R6, R3, R40.reuse, R6 ;  /* 0x0000002803067224 */ /* 0x080fe400078e0206 */
[----:B------:R-:W-:Y:S01]  /*77c0*/  IMAD R11, R7, R40, R11 ;  /* 0x00000028070b7224 */ /* 0x000fe200078e020b */
[----:B------:R-:W-:Y:S01]  /*77d0*/  SHF.R.S32.HI R7, RZ, 0x18, R32 ;  /* 0x00000018ff077819 */ /* 0x000fe20000011420 */
[----:B------:R-:W-:Y:S02]  /*77e0*/  IMAD.MOV.U32 R3, RZ, RZ, R33 ;  /* 0x000000ffff037224 */ /* 0x000fe400078e0021 */
[----:B------:R-:W-:Y:S01]  /*77f0*/  IMAD R10, R38, R14, RZ ;  /* 0x0000000e260a7224 */ /* 0x000fe200078e02ff */
[----:B------:R-:W-:Y:S01]  /*7800*/  I2IP.S8.S32.SAT R11, R11, R6, RZ ;  /* 0x000000060b0b7239 */ /* 0x000fe200000014ff */
[-C--:B------:R-:W-:Y:S01]  /*7810*/  IMAD R8, R3, R40.reuse, R8 ;  /* 0x0000002803087224 */ /* 0x080fe200078e0208 */
[----:B------:R-:W-:Y:S01]  /*7820*/  SHF.L.U32 R3, R47, 0x10, RZ ;  /* 0x000000102f037819 */ /* 0x000fe200000006ff */
[-C--:B------:R-:W-:Y:S01]  /*7830*/  IMAD R9, R7, R40.reuse, R9 ;  /* 0x0000002807097224 */ /* 0x080fe200078e0209 */
[C---:B------:R-:W-:Y:S01]  /*7840*/  PRMT R7, R47.reuse, 0x8880, RZ ;  /* 0x000088802f077816 */ /* 0x040fe200000000ff */
[----:B------:R-:W-:Y:S01]  /*7850*/  IMAD R10, R0, R40, R10 ;  /* 0x00000028000a7224 */ /* 0x000fe200078e020a */
[----:B------:R-:W-:Y:S01]  /*7860*/  SHF.R.S32.HI R3, RZ, 0x18, R3 ;  /* 0x00000018ff037819 */ /* 0x000fe20000011403 */
[----:B------:R-:W-:Y:S01]  /*7870*/  IMAD R15, R38, R15, RZ ;  /* 0x0000000f260f7224 */ /* 0x000fe200078e02ff */
[----:B------:R-:W-:Y:S01]  /*7880*/  MOV R0, R7 ;  /* 0x0000000700007202 */ /* 0x000fe20000000f00 */
[----:B------:R-:W-:Y:S01]  /*7890*/  IMAD.SHL.U32 R6, R47, 0x100, RZ ;  /* 0x000001002f067824 */ /* 0x000fe200078e00ff */
[----:B------:R-:W-:Y:S01]  /*78a0*/  I2IP.S8.S32.SAT R53, R5, R4, R11 ;  /* 0x0000000405357239 */ /* 0x000fe2000000140b */
[-C--:B------:R-:W-:Y:S01]  /*78b0*/  IMAD R15, R2, R40.reuse, R15 ;  /* 0x00000028020f7224 */ /* 0x080fe200078e020f */
[----:B------:R-:W-:Y:S01]  /*78c0*/  SHF.R.S32.HI R2, RZ, 0x18, R47 ;  /* 0x00000018ff027819 */ /* 0x000fe2000001142f */
[----:B------:R-:W-:Y:S01]  /*78d0*/  IMAD R12, R0, R40, R12 ;  /* 0x00000028000c7224 */ /* 0x000fe200078e020c */
[----:B------:R-:W-:Y:S01]  /*78e0*/  SHF.R.S32.HI R6, RZ, 0x18, R6 ;  /* 0x00000018ff067819 */ /* 0x000fe20000011406 */
[----:B------:R-:W-:Y:S01]  /*78f0*/  IMAD R14, R38, R18, RZ ;  /* 0x00000012260e7224 */ /* 0x000fe200078e02ff */
[----:B---3--:R-:W-:Y:S01]  /*7900*/  PRMT R0, R48, 0x8880, RZ ;  /* 0x0000888030007816 */ /* 0x008fe200000000ff */
[-C--:B------:R-:W-:Y:S01]  /*7910*/  IMAD R13, R3, R40.reuse, R13 ;  /* 0x00000028030d7224 */ /* 0x080fe200078e020d */
[C---:B------:R-:W-:Y:S01]  /*7920*/  SHF.L.U32 R4, R49.reuse, 0x10, RZ ;  /* 0x0000001031047819 */ /* 0x040fe200000006ff */
[----:B------:R-:W-:Y:S01]  /*7930*/  IMAD R19, R38, R19, RZ ;  /* 0x0000001326137224 */ /* 0x000fe200078e02ff */
[C---:B------:R-:W-:Y:S01]  /*7940*/  PRMT R3, R49.reuse, 0x8880, RZ ;  /* 0x0000888031037816 */ /* 0x040fe200000000ff */
[-C--:B------:R-:W-:Y:S01]  /*7950*/  IMAD R14, R6, R40.reuse, R14 ;  /* 0x00000028060e7224 */ /* 0x080fe200078e020e */
[----:B------:R-:W-:Y:S01]  /*7960*/  SHF.L.U32 R5, R49, 0x8, RZ ;  /* 0x0000000831057819 */ /* 0x000fe200000006ff */
[-C--:B------:R-:W-:Y:S01]  /*7970*/  IMAD R19, R2, R40.reuse, R19 ;  /* 0x0000002802137224 */ /* 0x080fe200078e0213 */
[----:B------:R-:W-:Y:S01]  /*7980*/  SHF.L.U32 R2, R48, 0x10, RZ ;  /* 0x0000001030027819 */ /* 0x000fe200000006ff */
[----:B------:R-:W-:Y:S01]  /*7990*/  IMAD R16, R0, R40, R16 ;  /* 0x0000002800107224 */ /* 0x000fe200078e0210 */
[----:B------:R-:W-:Y:S01]  /*79a0*/  SHF.R.S32.HI R4, RZ, 0x18, R4 ;  /* 0x00000018ff047819 */ /* 0x000fe20000011404 */
[----:B------:R-:W-:Y:S01]  /*79b0*/  IMAD.SHL.U32 R0, R48, 0x100, RZ ;  /* 0x0000010030007824 */ /* 0x000fe200078e00ff */
[----:B------:R-:W-:Y:S01]  /*79c0*/  SHF.R.S32.HI R2, RZ, 0x18, R2 ;  /* 0x00000018ff027819 */ /* 0x000fe20000011402 */
[C---:B------:R-:W-:Y:S01]  /*79d0*/  IMAD R18, R38.reuse, R22, RZ ;  /* 0x0000001626127224 */ /* 0x040fe200078e02ff */
[----:B------:R-:W-:Y:S01]  /*79e0*/  I2IP.S8.S32.SAT R10, R15, R10, RZ ;  /* 0x0000000a0f0a7239 */ /* 0x000fe200000014ff */
[----:B------:R-:W-:Y:S01]  /*79f0*/  IMAD R23, R38, R23, RZ ;  /* 0x0000001726177224 */ /* 0x000fe200078e02ff */
[----:B------:R-:W-:Y:S01]  /*7a00*/  SHF.R.S32.HI R0, RZ, 0x18, R0 ;  /* 0x00000018ff007819 */ /* 0x000fe20000011400 */
[----:B------:R-:W-:Y:S01]  /*7a10*/  IMAD R17, R2, R40, R17 ;  /* 0x0000002802117224 */ /* 0x000fe200078e0211 */
[----:B------:R-:W-:Y:S01]  /*7a20*/  SHF.R.S32.HI R2, RZ, 0x18, R48 ;  /* 0x00000018ff027819 */ /* 0x000fe20000011430 */
[----:B------:R-:W-:Y:S01]  /*7a30*/  IMAD R22, R38, R26, RZ ;  /* 0x0000001a26167224 */ /* 0x000fe200078e02ff */
[----:B------:R-:W-:Y:S01]  /*7a40*/  I2IP.S8.S32.SAT R14, R19, R14, RZ ;  /* 0x0000000e130e7239 */ /* 0x000fe200000014ff */
[-C--:B------:R-:W-:Y:S01]  /*7a50*/  IMAD R18, R0, R40.reuse, R18 ;  /* 0x0000002800127224 */ /* 0x080fe200078e0212 */
[----:B------:R-:W-:Y:S01]  /*7a60*/  SHF.R.S32.HI R0, RZ, 0x18, R5 ;  /* 0x00000018ff007819 */ /* 0x000fe20000011405 */
[-C--:B------:R-:W-:Y:S01]  /*7a70*/  IMAD R23, R2, R40.reuse, R23 ;  /* 0x0000002802177224 */ /* 0x080fe200078e0217 */
[----:B------:R-:W-:Y:S01]  /*7a80*/  SHF.R.S32.HI R2, RZ, 0x18, R49 ;  /* 0x00000018ff027819 */ /* 0x000fe20000011431 */
[-C--:B------:R-:W-:Y:S01]  /*7a90*/  IMAD R20, R3, R40.reuse, R20 ;  /* 0x0000002803147224 */ /* 0x080fe200078e0214 */
[----:B------:R-:W-:Y:S01]  /*7aa0*/  SHF.L.U32 R3, R50, 0x8, RZ ;  /* 0x0000000832037819 */ /* 0x000fe200000006ff */
[----:B------:R-:W-:Y:S01]  /*7ab0*/  IMAD R21, R4, R40, R21 ;  /* 0x0000002804157224 */ /* 0x000fe200078e0215 */
[----:B------:R-:W-:Y:S01]  /*7ac0*/  SHF.R.S32.HI R5, RZ, 0x18, R51 ;  /* 0x00000018ff057819 */ /* 0x000fe20000011433 */
[----:B------:R-:W-:Y:S01]  /*7ad0*/  IMAD R27, R38, R27, RZ ;  /* 0x0000001b261b7224 */ /* 0x000fe200078e02ff */
[----:B------:R-:W-:Y:S01]  /*7ae0*/  SHF.R.S32.HI R3, RZ, 0x18, R3 ;  /* 0x00000018ff037819 */ /* 0x000fe20000011403 */
[----:B------:R-:W-:Y:S01]  /*7af0*/  IMAD.U32 R4, R50, 0x10000, RZ ;  /* 0x0001000032047824 */ /* 0x000fe200078e00ff */
[----:B------:R-:W-:Y:S01]  /*7b00*/  I2IP.S8.S32.SAT R18, R23, R18, RZ ;  /* 0x0000001217127239 */ /* 0x000fe200000014ff */
[-C--:B------:R-:W-:Y:S01]  /*7b10*/  IMAD R22, R0, R40.reuse, R22 ;  /* 0x0000002800167224 */ /* 0x080fe200078e0216 */
[----:B------:R-:W-:Y:S01]  /*7b20*/  PRMT R0, R50, 0x8880, RZ ;  /* 0x0000888032007816 */ /* 0x000fe200000000ff */
[----:B------:R-:W-:Y:S01]  /*7b30*/  IMAD R27, R2, R40, R27 ;  /* 0x00000028021b7224 */ /* 0x000fe200078e021b */
[----:B------:R-:W-:Y:S01]  /*7b40*/  SHF.R.S32.HI R2, RZ, 0x18, R4 ;  /* 0x00000018ff027819 */ /* 0x000fe20000011404 */
[----:B------:R-:W-:Y:S01]  /*7b50*/  IMAD R26, R38, R30, RZ ;  /* 0x0000001e261a7224 */ /* 0x000fe200078e02ff */
[----:B------:R-:W-:Y:S01]  /*7b60*/  I2IP.S8.S32.SAT R54, R9, R8, R10 ;  /* 0x0000000809367239 */ /* 0x000fe2000000140a */
[-C--:B------:R-:W-:Y:S01]  /*7b70*/  IMAD R24, R0, R40.reuse, R24 ;  /* 0x0000002800187224 */ /* 0x080fe200078e0218 */
[----:B------:R-:W-:Y:S01]  /*7b80*/  SHF.R.S32.HI R0, RZ, 0x18, R50 ;  /* 0x00000018ff007819 */ /* 0x000fe20000011432 */
[-C--:B------:R-:W-:Y:S01]  /*7b90*/  IMAD R25, R2, R40.reuse, R25 ;  /* 0x0000002802197224 */ /* 0x080fe200078e0219 */
[----:B------:R-:W-:Y:S01]  /*7ba0*/  PRMT R2, R51, 0x8880, RZ ;  /* 0x0000888033027816 */ /* 0x000fe200000000ff */
[----:B------:R-:W-:Y:S01]  /*7bb0*/  IMAD R26, R3, R40, R26 ;  /* 0x00000028031a7224 */ /* 0x000fe200078e021a */
[----:B------:R-:W-:Y:S01]  /*7bc0*/  SHF.L.U32 R3, R51, 0x10, RZ ;  /* 0x0000001033037819 */ /* 0x000fe200000006ff */
[----:B------:R-:W-:Y:S01]  /*7bd0*/  IMAD R31, R38, R31, RZ ;  /* 0x0000001f261f7224 */ /* 0x000fe200078e02ff */
[----:B------:R-:W-:Y:S01]  /*7be0*/  I2IP.S8.S32.SAT R55, R13, R12, R14 ;  /* 0x0000000c0d377239 */ /* 0x000fe2000000140e */
[----:B------:R-:W-:Y:S01]  /*7bf0*/  IMAD.SHL.U32 R4, R51, 0x100, RZ ;  /* 0x0000010033047824 */ /* 0x000fe200078e00ff */
[----:B------:R-:W-:Y:S01]  /*7c00*/  SHF.R.S32.HI R3, RZ, 0x18, R3 ;  /* 0x00000018ff037819 */ /* 0x000fe20000011403 */
[-C--:B------:R-:W-:Y:S02]  /*7c10*/  IMAD R31, R0, R40.reuse, R31 ;  /* 0x00000028001f7224 */ /* 0x080fe400078e021f */
[----:B------:R-:W-:Y:S01]  /*7c20*/  HFMA2 R0, -RZ, RZ, 0, 9.5367431640625e-07 ;  /* 0x00000010ff007431 */ /* 0x000fe200000001ff */
[----:B------:R1:W-:Y:S01]  /*7c30*/  STS.128 [R78+UR44+0x2300], R52 ;  /* 0x002300344e007988 */ /* 0x0003e20008000c2c */
[----:B------:R-:W-:Y:S01]  /*7c40*/  SHF.R.S32.HI R4, RZ, 0x18, R4 ;  /* 0x00000018ff047819 */ /* 0x000fe20000011404 */
[----:B------:R-:W-:Y:S01]  /*7c50*/  IMAD R28, R2, R40, R28 ;  /* 0x00000028021c7224 */ /* 0x000fe200078e021c */
[----:B------:R-:W-:Y:S01]  /*7c60*/  I2IP.S8.S32.SAT R16, R17, R16, R18 ;  /* 0x0000001011107239 */ /* 0x000fe20000001412 */
[C---:B------:R-:W-:Y:S01]  /*7c70*/  IMAD R30, R38.reuse, R34, RZ ;  /* 0x00000022261e7224 */ /* 0x040fe200078e02ff */
[----:B------:R-:W-:Y:S01]  /*7c80*/  I2IP.S8.S32.SAT R22, R27, R22, RZ ;  /* 0x000000161b167239 */ /* 0x000fe200000014ff */
[----:B------:R-:W-:Y:S01]  /*7c90*/  IMAD R29, R3, R40, R29 ;  /* 0x00000028031d7224 */ /* 0x000fe200078e021d */
[----:B------:R-:W-:Y:S01]  /*7ca0*/  I2IP.S8.S32.SAT R18, R31, R26, RZ ;  /* 0x0000001a1f127239 */ /* 0x000fe200000014ff */
[----:B------:R-:W-:Y:S01]  /*7cb0*/  IMAD R35, R38, R35, RZ ;  /* 0x0000002326237224 */ /* 0x000fe200078e02ff */
[----:B------:R-:W-:Y:S01]  /*7cc0*/  IADD3 R2, PT, PT, R78, UR44, RZ ;  /* 0x0000002c4e027c10 */ /* 0x000fe2000fffe0ff */
[-C--:B------:R-:W-:Y:S01]  /*7cd0*/  IMAD R30, R4, R40.reuse, R30 ;  /* 0x00000028041e7224 */ /* 0x080fe200078e021e */
[----:B------:R-:W-:Y:S01]  /*7ce0*/  SEL R0, R0, 0xfffffff0, !P5 ;  /* 0xfffffff000007807 */ /* 0x000fe20006800000 */
[----:B------:R-:W-:Y:S01]  /*7cf0*/  IMAD R35, R5, R40, R35 ;  /* 0x0000002805237224 */ /* 0x000fe200078e0223 */
[----:B------:R-:W-:Y:S02]  /*7d00*/  I2IP.S8.S32.SAT R17, R21, R20, R22 ;  /* 0x0000001415117239 */ /* 0x000fe40000001416 */
[----:B------:R-:W-:Y:S02]  /*7d10*/  I2IP.S8.S32.SAT R18, R25, R24, R18 ;  /* 0x0000001819127239 */ /* 0x000fe40000001412 */
[----:B------:R-:W-:Y:S02]  /*7d20*/  I2IP.S8.S32.SAT R19, R35, R30, RZ ;  /* 0x0000001e23137239 */ /* 0x000fe400000014ff */
[----:B------:R-:W-:Y:S02]  /*7d30*/  IADD3 R90, PT, PT, R2, R0, RZ ;  /* 0x00000000025a7210 */ /* 0x000fe40007ffe0ff */
[----:B------:R-:W-:Y:S02]  /*7d40*/  I2IP.S8.S32.SAT R19, R29, R28, R19 ;  /* 0x0000001c1d137239 */ /* 0x000fe40000001413 */
[----:B------:R-:W-:Y:S02]  /*7d50*/  LEA R3, R85, UR44, 0x3 ;  /* 0x0000002c55037c11 */ /* 0x000fe4000f8e18ff */
[----:B------:R-:W-:Y:S01]  /*7d60*/  @P6 SHF.L.U32 R4, R84, 0x1f, RZ ;  /* 0x0000001f54046819 */ /* 0x000fe200000006ff */
[----:B------:R1:W-:Y:S01]  /*7d70*/  STS.128 [R90+0x2300], R16 ;  /* 0x002300105a007388 */ /* 0x0003e20000000c00 */
[----:B------:R-:W-:Y:S01]  /*7d80*/  @!PT LDS RZ, [RZ] ;  /* 0x00000000fffff984 */ /* 0x000fe20000000800 */
[----:B------:R-:W-:Y:S01]  /*7d90*/  @!PT LDS RZ, [RZ] ;  /* 0x00000000fffff984 */ /* 0x000fe20000000800 */
[----:B------:R-:W-:Y:S01]  /*7da0*/  @!PT LDS RZ, [RZ] ;  /* 0x00000000fffff984 */ /* 0x000fe20000000800 */
[----:B------:R-:W-:Y:S01]  /*7db0*/  @!PT LDS RZ, [RZ] ;  /* 0x00000000fffff984 */ /* 0x000fe20000000800 */
[----:B------:R2:W-:Y:S07]  /*7dc0*/  MEMBAR.ALL.CTA ;  /* 0x0000000000007992 */ /* 0x0005ee0000008000 */
[----:B--2---:R-:W2:Y:S02]  /*7dd0*/  FENCE.VIEW.ASYNC.S ;  /* 0x00000000000073c6 */ /* 0x004ea40000000000 */
[----:B--2---:R-:W-:Y:S06]  /*7de0*/  BAR.SYNC.DEFER_BLOCKING 0x1, 0x80 ;  /* 0x0042000000007b1d */ /* 0x004fec0000010000 */
[----:B------:R-:W-:Y:S05]  /*7df0*/  @P0 BRA `(.L_x_136) ;  /* 0x00000000003c0947 */ /* 0x000fea0003800000 */
[----:B------:R-:W2:Y:S01]  /*7e00*/  LDCU.64 UR6, c[0x0][0x348] ;  /* 0x00006900ff0677ac */ /* 0x000ea20008000a00 */
[----:B------:R-:W-:Y:S01]  /*7e10*/  UIADD3 UR4, UPT, UPT, UR44, 0x2300, URZ ;  /* 0x000023002c047890 */ /* 0x000fe2000fffe0ff */
[----:B------:R-:W-:Y:S01]  /*7e20*/  UMOV UR51, UR36 ;  /* 0x0000002400337c82 */ /* 0x000fe20008000000 */
[----:B------:R-:W-:Y:S02]  /*7e30*/  UIADD3 UR9, UPT, UPT, UR49, 0x40, URZ ;  /* 0x0000004031097890 */ /* 0x000fe4000fffe0ff */
[----:B------:R-:W-:Y:S02]  /*7e40*/  UIADD3 UR8, UPT, UPT, UR44, 0x2b00, URZ ;  /* 0x00002b002c087890 */ /* 0x000fe4000fffe0ff */
[----:B------:R-:W-:Y:S01]  /*7e50*/  MOV R88, UR4 ;  /* 0x0000000400587c02 */ /* 0x000fe20008000f00 */
[----:B------:R-:W-:Y:S01]  /*7e60*/  UMOV UR10, UR50 ;  /* 0x00000032000a7c82 */ /* 0x000fe20008000000 */
[----:B------:R-:W-:Y:S02]  /*7e70*/  UMOV UR11, UR36 ;  /* 0x00000024000b7c82 */ /* 0x000fe40008000000 */
[----:B------:R-:W-:Y:S01]  /*7e80*/  R2UR UR48, R88 ;  /* 0x00000000583072ca */ /* 0x000fe200000e0000 */
[----:B--2---:R-:W-:Y:S04]  /*7e90*/  UIADD3 UR4, UP0, UPT, UR6, 0x680, URZ ;  /* 0x0000068006047890 */ /* 0x004fe8000ff1e0ff */
[----:B------:R-:W-:Y:S09]  /*7ea0*/  UIADD3.X UR5, UPT, UPT, URZ, UR7, URZ, UP0, !UPT ;  /* 0x00000007ff057290 */ /* 0x000ff200087fe4ff */
[----:B------:R2:W-:Y:S01]  /*7eb0*/  UTMASTG.3D [UR48], [UR4] ;  /* 0x00000030040073b5 */ /* 0x0005e20008010000 */
[----:B------:R2:W-:Y:S01]  /*7ec0*/  UTMASTG.3D [UR8], [UR4] ;  /* 0x00000008040073b5 */ /* 0x0005e20008010000 */
[----:B------:R0:W-:Y:S01]  /*7ed0*/  UTMACMDFLUSH ;  /* 0x00000000000079b7 */ /* 0x0001e20000000000 */
[----:B--2---:R-:W-:Y:S04]  /*7ee0*/  DEPBAR.LE SB0, 0x1 ;  /* 0x000080400000791a */ /* 0x004fe80000000000 */
.L_x_136:
[----:B------:R-:W-:Y:S05]  /*7ef0*/  BSYNC.RECONVERGENT B0 ;  /* 0x0000000000007941 */ /* 0x000fea0003800200 */
.L_x_135:
[----:B------:R-:W-:Y:S06]  /*7f00*/  BAR.SYNC.DEFER_BLOCKING 0x1, 0x80 ;  /* 0x0042000000007b1d */ /* 0x000fec0000010000 */
[----:B------:R-:W2:Y:S01]  /*7f10*/  @P6 SYNCS.PHASECHK.TRANS64.TRYWAIT P0, [R3+URZ+0x1a0], R4 ;  /* 0x0001a004030065a7 */ /* 0x000ea200080011ff */
[----:B------:R-:W-:Y:S01]  /*7f20*/  BSSY B1, `(.L_x_137) ;  /* 0x000001f000017945 */ /* 0x000fe20003800000 */
[----:B--2---:R-:W-:Y:S03]  /*7f30*/  @P6 SEL R43, RZ, 0x1, !P0 ;  /* 0x00000001ff2b6807 */ /* 0x004fe60004000000 */
[----:B------:R-:W-:Y:S05]  /*7f40*/  @!P6 BRA `(.L_x_138) ;  /* 0x000000000070e947 */ /* 0x000fea0003800000 */
[----:B------:R-:W-:Y:S01]  /*7f50*/  ISETP.NE.AND P1, PT, R56, RZ, PT ;  /* 0x000000ff3800720c */ /* 0x000fe20003f25270 */
[----:B------:R-:W-:Y:S01]  /*7f60*/  BSSY B0, `(.L_x_139) ;  /* 0x0000008000007945 */ /* 0x000fe20003800000 */
[----:B------:R-:W-:Y:S11]  /*7f70*/  ISETP.NE.AND P0, PT, R43, RZ, PT ;  /* 0x000000ff2b00720c */ /* 0x000ff60003f05270 */
[----:B------:R-:W-:Y:S04]  /*7f80*/  @P1 IMAD R2, R85, 0x1000, R2 ;  /* 0x0000100055021824 */ /* 0x000fe800078e0202 */
[----:B------:R-:W-:Y:S01]  /*7f90*/  @P1 IMAD.IADD R4, R0, 0x1, R2 ;  /* 0x0000000100041824 */ /* 0x000fe200078e0202 */
[----:B------:R-:W-:Y:S06]  /*7fa0*/  @P0 BRA `(.L_x_140) ;  /* 0x00000000000c0947 */ /* 0x000fec0003800000 */
[----:B------:R-:W-:Y:S04]  /*7fb0*/  SHF.L.U32 R0, R84, 0x1f, RZ ;  /* 0x0000001f54007819 */ /* 0x000fe800000006ff */
[----:B------:R-:W2:Y:S02]  /*7fc0*/  SYNCS.PHASECHK.TRANS64.TRYWAIT P0, [R3+URZ+0x1a0], R0 ;  /* 0x0001a000030075a7 */ /* 0x000ea400080011ff */
[----:B--2---:R-:W-:Y:S05]  /*7fd0*/  @!P0 BRA `(.L_x_141) ;  /* 0x0000002000388947 */ /* 0x004fea0003800000 */
.L_x_140:
[----:B------:R-:W-:Y:S05]  /*7fe0*/  BSYNC B0 ;  /* 0x0000000000007941 */ /* 0x000fea0003800000 */
.L_x_139:
[----:B------:R-:W-:Y:S01]  /*7ff0*/  ISETP.NE.AND P0, PT, R56, RZ, PT ;  /* 0x000000ff3800720c */ /* 0x000fe20003f05270 */
[----:B--2---:R-:W-:Y:S02]  /*8000*/  VIADD R3, R3, 0x1b0 ;  /* 0x000001b003037836 */ /* 0x004fe40000000000 */
[----:B------:R-:W-:Y:S02]  /*8010*/  IMAD.U32 R0, RZ, RZ, UR46 ;  /* 0x0000002eff007e24 */ /* 0x000fe4000f8e00ff */
[----:B------:R-:W-:Y:S03]  /*8020*/  VIADD R85, R85, 0x1 ;  /* 0x0000000155557836 */ /* 0x000fe60000000000 */
[----:B------:R-:W-:Y:S05]  /*8030*/  PRMT R0, R0, 0x654, R3 ;  /* 0x0000065400007816 */ /* 0x000fea0000000003 */
[----:B------:R2:W3:Y:S04]  /*8040*/  @P0 LDS.128 R44, [R2+0x300] ;  /* 0x00030000022c0984 */ /* 0x0004e80000000c00 */
[----:B------:R2:W4:Y:S01]  /*8050*/  @P0 LDS.128 R48, [R4+0x300] ;  /* 0x0003000004300984 */ /* 0x0005220000000c00 */
        /* <DEDUP_REMOVED lines=10> */
[----:B--23--:R-:W-:Y:S02]  /*8100*/  LOP3.LUT R84, R84, R0, RZ, 0x3c, !PT ;  /* 0x0000000054547212 */ /* 0x00cfe400078e3cff */
.L_x_138:
[----:B------:R-:W-:Y:S05]  /*8110*/  BSYNC B1 ;  /* 0x0000000000017941 */ /* 0x000fea0003800000 */
.L_x_137:
[----:B------:R-:W-:Y:S05]  /*8120*/  VIADD R0, R39, 0x20 ;  /* 0x0000002027007836 */ /* 0x000fea0000000000 */
[----:B------:R-:W-:Y:S04]  /*8130*/  SHF.R.U32.HI R0, RZ, 0x15, R0 ;  /* 0x00000015ff007819 */ /* 0x000fe80000011600 */
[----:B------:R-:W-:Y:S11]  /*8140*/  LOP3.LUT P0, RZ, R0, 0x3, R81, 0x48, !PT ;  /* 0x0000000300ff7812 */ /* 0x000ff60007804851 */
[----:B------:R-:W-:Y:S02]  /*8150*/  @!UPT UIADD3 URZ, UPT, UPT, URZ, URZ, URZ ;  /* 0x000000fffffff290 */ /* 0x000fe4000fffe0ff */
[----:B------:R-:W-:Y:S05]  /*8160*/  @!P0 BRA `(.L_x_142) ;  /* 0x0000000000408947 */ /* 0x000fea0003800000 */
[----:B------:R-:W2:Y:S01]  /*8170*/  LDCU.64 UR8, c[0x4][0x70] ;  /* 0x01000e00ff0877ac */ /* 0x000ea20008000a00 */
[----:B------:R-:W-:Y:S01]  /*8180*/  MOV R3, 0x0 ;  /* 0x0000000000037802 */ /* 0x000fe20000000f00 */
[----:B------:R-:W-:Y:S02]  /*8190*/  HFMA2 R12, -RZ, RZ, 0, 5.9604644775390625e-08 ;  /* 0x00000001ff0c7431 */ /* 0x000fe400000001ff */
[----:B------:R-:W-:Y:S02]  /*81a0*/  IMAD.MOV.U32 R8, RZ, RZ, 0x192 ;  /* 0x00000192ff087424 */ /* 0x000fe400078e00ff */
[----:B------:R-:W-:Y:S01]  /*81b0*/  IMAD.MOV.U32 R13, RZ, RZ, RZ ;  /* 0x000000ffff0d7224 */ /* 0x000fe200078e00ff */
[----:B------:R-:W3:Y:S01]  /*81c0*/  LDCU.64 UR6, c[0x4][0x78] ;  /* 0x01000f00ff0677ac */ /* 0x000ee20008000a00 */
[----:B------:R-:W1:Y:S01]  /*81d0*/  LDC.64 R2, c[0x4][R3] ;  /* 0x0100000003027b82 */ /* 0x000e620000000a00 */
[----:B------:R-:W5:Y:S01]  /*81e0*/  LDCU.64 UR4, c[0x4][0x10] ;  /* 0x01000200ff0477ac */ /* 0x000f620008000a00 */
[----:B--2---:R-:W-:Y:S01]  /*81f0*/  MOV R5, UR9 ;  /* 0x0000000900057c02 */ /* 0x004fe20008000f00 */
[----:B------:R-:W-:Y:S01]  /*8200*/  IMAD.U32 R4, RZ, RZ, UR8 ;  /* 0x00000008ff047e24 */ /* 0x000fe2000f8e00ff */
[----:B---3--:R-:W-:Y:S01]  /*8210*/  MOV R7, UR7 ;  /* 0x0000000700077c02 */ /* 0x008fe20008000f00 */
[----:B------:R-:W-:Y:S01]  /*8220*/  IMAD.U32 R6, RZ, RZ, UR6 ;  /* 0x00000006ff067e24 */ /* 0x000fe2000f8e00ff */
[----:B-----5:R-:W-:Y:S01]  /*8230*/  MOV R11, UR5 ;  /* 0x00000005000b7c02 */ /* 0x020fe20008000f00 */
[----:B------:R-:W-:Y:S02]  /*8240*/  IMAD.U32 R10, RZ, RZ, UR4 ;  /* 0x00000004ff0a7e24 */ /* 0x000fe4000f8e00ff */
[----:B------:R-:W-:Y:S07]  /*8250*/  LEPC R20, `(.L_x_142) ;  /* 0x000000001014794e */ /* 0x000fee0000000000 */
[----:B-1--4-:R-:W-:Y:S05]  /*8260*/  CALL.ABS.NOINC R2 ;  /* 0x0000000002007343 */ /* 0x012fea0003c00000 */
.L_x_142:
[----:B------:R-:W-:Y:S01]  /*8270*/  ISETP.NE.AND P0, PT, R89, RZ, PT ;  /* 0x000000ff5900720c */ /* 0x000fe20003f05270 */
[----:B------:R-:W-:Y:S05]  /*8280*/  WARPSYNC.ALL ;  /* 0x0000000000007948 */ /* 0x000fea0003800000 */
[----:B------:R-:W-:Y:S01]  /*8290*/  R2UR UR4, R39 ;  /* 0x00000000270472ca */ /* 0x000fe200000e0000 */
[----:B------:R-:W-:Y:S01]  /*82a0*/  IMAD.U32 R64, R46, 0x10000, RZ ;  /* 0x000100002e407824 */ /* 0x000fe200078e00ff */
[----:B------:R-:W-:Y:S01]  /*82b0*/  SHF.L.U32 R41, R44, 0x10, RZ ;  /* 0x000000102c297819 */ /* 0x000fe200000006ff */
[----:B----4-:R-:W-:Y:S01]  /*82c0*/  IMAD.U32 R63, R48, 0x10000, RZ ;  /* 0x00010000303f7824 */ /* 0x010fe200078e00ff */
[----:B------:R-:W-:Y:S01]  /*82d0*/  PRMT R39, R44, 0x8880, RZ ;  /* 0x000088802c277816 */ /* 0x000fe200000000ff */
[----:B-1----:R-:W-:Y:S01]  /*82e0*/  IMAD.U32 R53, R50, 0x10000, RZ ;  /* 0x0001000032357824 */ /* 0x002fe200078e00ff */
[----:B------:R-:W-:Y:S01]  /*82f0*/  SHF.L.U32 R42, R44, 0x8, RZ ;  /* 0x000000082c2a7819 */ /* 0x000fe200000006ff */
[----:B------:R-:W-:Y:S01]  /*8300*/  BSSY.RECONVERGENT B0, `(.L_x_143) ;  /* 0x00000a1000007945 */ /* 0x000fe20003800200 */
[----:B------:R-:W-:Y:S02]  /*8310*/  SHF.R.S32.HI R41, RZ, 0x18, R41 ;  /* 0x00000018ff297819 */ /* 0x000fe40000011429 */
[----:B------:R-:W-:Y:S02]  /*8320*/  SHF.R.S32.HI R42, RZ, 0x18, R42 ;  /* 0x00000018ff2a7819 */ /* 0x000fe4000001142a */
[----:B------:R-:W-:Y:S01]  /*8330*/  SHF.R.S32.HI R43, RZ, 0x18, R44 ;  /* 0x00000018ff2b7819 */ /* 0x000fe2000001142c */
[----:B------:R-:W1:Y:S01]  /*8340*/  LDTM.x32 R4, tmem[UR4+0x20] ;  /* 0x00002004000479ee */ /* 0x000e6200082c0000 */
[----:B------:R-:W-:Y:S01]  /*8350*/  NOP ;  /* 0x0000000000007918 */ /* 0x000fe20000000000 */
[----:B------:R-:W-:Y:S02]  /*8360*/  IADD3 R82, PT, PT, R82, 0x210, RZ ;  /* 0x0000021052527810 */ /* 0x000fe40007ffe0ff */
[C---:B------:R-:W-:Y:S02]  /*8370*/  PRMT R69, R45.reuse, 0x8880, RZ ;  /* 0x000088802d457816 */ /* 0x040fe400000000ff */
[----:B------:R-:W-:Y:S02]  /*8380*/  LOP3.LUT R82, R82, 0xfefffff8, RZ, 0xc0, !PT ;  /* 0xfefffff852527812 */ /* 0x000fe400078ec0ff */
[----:B------:R-:W-:Y:S02]  /*8390*/  SHF.L.U32 R68, R45, 0x10, RZ ;  /* 0x000000102d447819 */ /* 0x000fe400000006ff */
[----:B-1----:R1:W-:Y:S01]  /*83a0*/  SYNCS.ARRIVE.TRANS64.RED.A1T0 RZ, [R82+URZ], RZ ;  /* 0x000000ff52ff79a7 */ /* 0x0023e200081004ff */
[----:B------:R-:W-:Y:S02]  /*83b0*/  SHF.R.S32.HI R44, RZ, 0x18, R45 ;  /* 0x00000018ff2c7819 */ /* 0x000fe4000001142d */
[----:B------:R-:W-:Y:S02]  /*83c0*/  PRMT R66, R46, 0x8880, RZ ;  /* 0x000088802e427816 */ /* 0x000fe400000000ff */
[C---:B------:R-:W-:Y:S02]  /*83d0*/  PRMT R60, R47.reuse, 0x8880, RZ ;  /* 0x000088802f3c7816 */ /* 0x040fe400000000ff */
[C---:B------:R-:W-:Y:S02]  /*83e0*/  SHF.L.U32 R59, R47.reuse, 0x10, RZ ;  /* 0x000000102f3b7819 */ /* 0x040fe400000006ff */
[----:B------:R-:W-:Y:S02]  /*83f0*/  SHF.L.U32 R58, R47, 0x8, RZ ;  /* 0x000000082f3a7819 */ /* 0x000fe400000006ff */
[C---:B------:R-:W-:Y:S02]  /*8400*/  PRMT R65, R48.reuse, 0x8880, RZ ;  /* 0x0000888030417816 */ /* 0x040fe400000000ff */
[----:B------:R-:W-:Y:S01]  /*8410*/  SHF.L.U32 R62, R48, 0x8, RZ ;  /* 0x00000008303e7819 */ /* 0x000fe200000006ff */
[C---:B------:R-:W-:Y:S01]  /*8420*/  IMAD R0, R38.reuse, R4, RZ ;  /* 0x0000000426007224 */ /* 0x040fe200078e02ff */
[----:B------:R-:W-:Y:S01]  /*8430*/  SHF.R.S32.HI R4, RZ, 0x18, R68 ;  /* 0x00000018ff047819 */ /* 0x000fe20000011444 */
[C---:B------:R-:W-:Y:S01]  /*8440*/  IMAD R2, R38.reuse, R5, RZ ;  /* 0x0000000526027224 */ /* 0x040fe200078e02ff */
[C---:B------:R-:W-:Y:S01]  /*8450*/  PRMT R57, R49.reuse, 0x8880, RZ ;  /* 0x0000888031397816 */ /* 0x040fe200000000ff */
[C---:B------:R-:W-:Y:S01]  /*8460*/  IMAD R3, R38.reuse, R6, RZ ;  /* 0x0000000626037224 */ /* 0x040fe200078e02ff */
[----:B------:R-:W-:Y:S01]  /*8470*/  SHF.L.U32 R56, R49, 0x10, RZ ;  /* 0x0000001031387819 */ /* 0x000fe200000006ff */
[----:B------:R-:W-:Y:S01]  /*8480*/  IMAD R0, R39, R40, R0 ;  /* 0x0000002827007224 */ /* 0x000fe200078e0200 */
[----:B------:R-:W-:Y:S01]  /*8490*/  MOV R39, R66 ;  /* 0x0000004200277202 */ /* 0x000fe20000000f00 */
[----:B------:R-:W-:Y:S01]  /*84a0*/  IMAD R7, R38, R7, RZ ;  /* 0x0000000726077224 */ /* 0x000fe200078e02ff */
[----:B------:R-:W-:Y:S01]  /*84b0*/  SHF.L.U32 R55, R49, 0x8, RZ ;  /* 0x0000000831377819 */ /* 0x000fe200000006ff */
[-C--:B------:R-:W-:Y:S01]  /*84c0*/  IMAD R2, R41, R40.reuse, R2 ;  /* 0x0000002829027224 */ /* 0x080fe200078e0202 */
[----:B------:R-:W-:Y:S01]  /*84d0*/  SHF.R.S32.HI R41, RZ, 0x18, R48 ;  /* 0x00000018ff297819 */ /* 0x000fe20000011430 */
[-C--:B------:R-:W-:Y:S01]  /*84e0*/  IMAD R3, R42, R40.reuse, R3 ;  /* 0x000000282a037224 */ /* 0x080fe200078e0203 */
[----:B------:R-:W-:Y:S01]  /*84f0*/  SHF.L.U32 R48, R51, 0x8, RZ ;  /* 0x0000000833307819 */ /* 0x000fe200000006ff */
[----:B------:R-:W-:Y:S01]  /*8500*/  IMAD R7, R43, R40, R7 ;  /* 0x000000282b077224 */ /* 0x000fe200078e0207 */
[----:B------:R-:W-:Y:S01]  /*8510*/  SHF.L.U32 R67, R45, 0x8, RZ ;  /* 0x000000082d437819 */ /* 0x000fe200000006ff */
[C---:B------:R-:W-:Y:S01]  /*8520*/  IMAD R8, R38.reuse, R8, RZ ;  /* 0x0000000826087224 */ /* 0x040fe200078e02ff */
[----:B------:R-:W-:Y:S01]  /*8530*/  SHF.R.S32.HI R45, RZ, 0x18, R46 ;  /* 0x00000018ff2d7819 */ /* 0x000fe2000001142e */
[----:B------:R-:W-:Y:S01]  /*8540*/  IMAD R9, R38, R9, RZ ;  /* 0x0000000926097224 */ /* 0x000fe200078e02ff */
[----:B------:R-:W-:Y:S01]  /*8550*/  SHF.L.U32 R61, R46, 0x8, RZ ;  /* 0x000000082e3d7819 */ /* 0x000fe200000006ff */
[C---:B------:R-:W-:Y:S01]  /*8560*/  IMAD R10, R38.reuse, R10, RZ ;  /* 0x0000000a260a7224 */ /* 0x040fe200078e02ff */
[----:B------:R-:W-:Y:S01]  /*8570*/  SHF.R.S32.HI R46, RZ, 0x18, R47 ;  /* 0x00000018ff2e7819 */ /* 0x000fe2000001142f */
[C---:B------:R-:W-:Y:S01]  /*8580*/  IMAD R11, R38.reuse, R11, RZ ;  /* 0x0000000b260b7224 */ /* 0x040fe200078e02ff */
[----:B------:R-:W-:Y:S01]  /*8590*/  SHF.R.S32.HI R42, RZ, 0x18, R49 ;  /* 0x00000018ff2a7819 */ /* 0x000fe20000011431 */
[----:B------:R-:W-:Y:S01]  /*85a0*/  IMAD R6, R38, R15, RZ ;  /* 0x0000000f26067224 */ /* 0x000fe200078e02ff */
[----:B------:R-:W-:Y:S01]  /*85b0*/  PRMT R54, R50, 0x8880, RZ ;  /* 0x0000888032367816 */ /* 0x000fe200000000ff */
[----:B------:R-:W-:Y:S01]  /*85c0*/  IMAD R15, R38, R20, RZ ;  /* 0x00000014260f7224 */ /* 0x000fe200078e02ff */
[----:B------:R-:W-:Y:S01]  /*85d0*/  SHF.L.U32 R52, R50, 0x8, RZ ;  /* 0x0000000832347819 */ /* 0x000fe200000006ff */
[C---:B------:R-:W-:Y:S01]  /*85e0*/  IMAD R20, R38.reuse, R25, RZ ;  /* 0x0000001926147224 */ /* 0x040fe200078e02ff */
[----:B------:R-:W-:Y:S01]  /*85f0*/  SHF.R.S32.HI R43, RZ, 0x18, R50 ;  /* 0x00000018ff2b7819 */ /* 0x000fe20000011432 */
[C---:B------:R-:W-:Y:S01]  /*8600*/  IMAD R25, R38.reuse, R30, RZ ;  /* 0x0000001e26197224 */ /* 0x040fe200078e02ff */
[C---:B------:R-:W-:Y:S01]  /*8610*/  PRMT R50, R51.reuse, 0x8880, RZ ;  /* 0x0000888033327816 */ /* 0x040fe200000000ff */
[C---:B------:R-:W-:Y:S01]  /*8620*/  IMAD R30, R38.reuse, R35, RZ ;  /* 0x00000023261e7224 */ /* 0x040fe200078e02ff */
[----:B------:R-:W-:Y:S02]  /*8630*/  SHF.L.U32 R49, R51, 0x10, RZ ;  /* 0x0000001033317819 */ /* 0x000fe400000006ff */
[----:B------:R-:W-:Y:S02]  /*8640*/  SHF.R.S32.HI R47, RZ, 0x18, R51 ;  /* 0x00000018ff2f7819 */ /* 0x000fe40000011433 */
[----:B------:R-:W-:Y:S01]  /*8650*/  I2IP.S8.S32.SAT R51, R7, R3, RZ ;  /* 0x0000000307337239 */ /* 0x000fe200000014ff */
[----:B------:R-:W-:Y:S01]  /*8660*/  IMAD.MOV.U32 R3, RZ, RZ, R69 ;  /* 0x000000ffff037224 */ /* 0x000fe200078e0045 */
[----:B------:R-:W-:Y:S01]  /*8670*/  SHF.R.S32.HI R5, RZ, 0x18, R67 ;  /* 0x00000018ff057819 */ /* 0x000fe20000011443 */
[----:B------:R-:W-:Y:S01]  /*8680*/  IMAD R7, R38, R16, RZ ;  /* 0x0000001026077224 */ /* 0x000fe200078e02ff */
[----:B------:R-:W-:Y:S01]  /*8690*/  IADD3 R36, PT, PT, R36, 0x1, RZ ;  /* 0x0000000124247810 */ /* 0x000fe20007ffe0ff */
[-C--:B------:R-:W-:Y:S02]  /*86a0*/  IMAD R8, R3, R40.reuse, R8 ;  /* 0x0000002803087224 */ /* 0x080fe400078e0208 */
[-C--:B------:R-:W-:Y:S02]  /*86b0*/  IMAD R9, R4, R40.reuse, R9 ;  /* 0x0000002804097224 */ /* 0x080fe400078e0209 */
[-C--:B------:R-:W-:Y:S02]  /*86c0*/  IMAD R10, R5, R40.reuse, R10 ;  /* 0x00000028050a7224 */ /* 0x080fe400078e020a */
[----:B------:R-:W-:Y:S02]  /*86d0*/  IMAD R11, R44, R40, R11 ;  /* 0x000000282c0b7224 */ /* 0x000fe400078e020b */
[C---:B------:R-:W-:Y:S02]  /*86e0*/  IMAD R3, R38.reuse, R12, RZ ;  /* 0x0000000c26037224 */ /* 0x040fe400078e02ff */
[C---:B------:R-:W-:Y:S01]  /*86f0*/  IMAD R12, R38.reuse, R17, RZ ;  /* 0x00000011260c7224 */ /* 0x040fe200078e02ff */
[----:B------:R-:W-:Y:S01]  /*8700*/  I2IP.S8.S32.SAT R11, R11, R10, RZ ;  /* 0x0000000a0b0b7239 */ /* 0x000fe200000014ff */
[C---:B------:R-:W-:Y:S01]  /*8710*/  IMAD R17, R38.reuse, R22, RZ ;  /* 0x0000001626117224 */ /* 0x040fe200078e02ff */
[----:B------:R-:W-:Y:S01]  /*8720*/  SHF.R.S32.HI R10, RZ, 0x18, R64 ;  /* 0x00000018ff0a7819 */ /* 0x000fe20000011440 */
[C---:B------:R-:W-:Y:S02]  /*8730*/  IMAD R22, R38.reuse, R27, RZ ;  /* 0x0000001b26167224 */ /* 0x040fe400078e02ff */
[----:B------:R-:W-:Y:S01]  /*8740*/  IMAD R27, R38, R32, RZ ;  /* 0x00000020261b7224 */ /* 0x000fe200078e02ff */
[----:B------:R-:W-:Y:S01]  /*8750*/  I2IP.S8.S32.SAT R32, R2, R0, R51 ;  /* 0x0000000002207239 */ /* 0x000fe20000001433 */
[C---:B------:R-:W-:Y:S01]  /*8760*/  IMAD R4, R38.reuse, R13, RZ ;  /* 0x0000000d26047224 */ /* 0x040fe200078e02ff */
[----:B------:R-:W-:Y:S01]  /*8770*/  SHF.R.S32.HI R0, RZ, 0x18, R61 ;  /* 0x00000018ff007819 */ /* 0x000fe2000001143d */
[C---:B------:R-:W-:Y:S01]  /*8780*/  IMAD R5, R38.reuse, R14, RZ ;  /* 0x0000000e26057224 */ /* 0x040fe200078e02ff */
[----:B------:R-:W-:Y:S01]  /*8790*/  MOV R2, R60 ;  /* 0x0000003c00027202 */ /* 0x000fe20000000f00 */
[C---:B------:R-:W-:Y:S02]  /*87a0*/  IMAD R13, R38.reuse, R18, RZ ;  /* 0x00000012260d7224 */ /* 0x040fe400078e02ff */
[----:B------:R-:W-:Y:S02]  /*87b0*/  IMAD R3, R39, R40, R3 ;  /* 0x0000002827037224 */ /* 0x000fe400078e0203 */
[C---:B------:R-:W-:Y:S02]  /*87c0*/  IMAD R18, R38.reuse, R23, RZ ;  /* 0x0000001726127224 */ /* 0x040fe400078e02ff */
[----:B------:R-:W-:Y:S02]  /*87d0*/  IMAD R23, R38, R28, RZ ;  /* 0x0000001c26177224 */ /* 0x000fe400078e02ff */
[----:B------:R-:W-:Y:S02]  /*87e0*/  IMAD R4, R10, R40, R4 ;  /* 0x000000280a047224 */ /* 0x000fe400078e0204 */
[----:B------:R-:W-:Y:S01]  /*87f0*/  IMAD R28, R38, R33, RZ ;  /* 0x00000021261c7224 */ /* 0x000fe200078e02ff */
[----:B------:R-:W-:Y:S01]  /*8800*/  I2IP.S8.S32.SAT R33, R9, R8, R11 ;  /* 0x0000000809217239 */ /* 0x000fe2000000140b */
[-C--:B------:R-:W-:Y:S01]  /*8810*/  IMAD R5, R0, R40.reuse, R5 ;  /* 0x0000002800057224 */ /* 0x080fe200078e0205 */
[----:B------:R-:W-:Y:S01]  /*8820*/  SHF.R.S32.HI R8, RZ, 0x18, R59 ;  /* 0x00000018ff087819 */ /* 0x000fe2000001143b */
[-C--:B------:R-:W-:Y:S01]  /*8830*/  IMAD R6, R45, R40.reuse, R6 ;  /* 0x000000282d067224 */ /* 0x080fe200078e0206 */
[----:B------:R-:W-:Y:S01]  /*8840*/  SHF.R.S32.HI R9, RZ, 0x18, R58 ;  /* 0x00000018ff097819 */ /* 0x000fe2000001143a */
[-C--:B------:R-:W-:Y:S01]  /*8850*/  IMAD R7, R2, R40.reuse, R7 ;  /* 0x0000002802077224 */ /* 0x080fe200078e0207 */
[----:B------:R-:W-:Y:S01]  /*8860*/  MOV R0, R65 ;  /* 0x0000004100007202 */ /* 0x000fe20000000f00 */
[----:B------:R-:W-:Y:S01]  /*8870*/  IMAD R14, R38, R19, RZ ;  /* 0x00000013260e7224 */ /* 0x000fe200078e02ff */
[----:B------:R-:W-:Y:S01]  /*8880*/  I2IP.S8.S32.SAT R5, R6, R5, RZ ;  /* 0x0000000506057239 */ /* 0x000fe200000014ff */
[-C--:B------:R-:W-:Y:S01]  /*8890*/  IMAD R12, R8, R40.reuse, R12 ;  /* 0x00000028080c7224 */ /* 0x080fe200078e020c */
[----:B------:R-:W-:Y:S01]  /*88a0*/  SHF.R.S32.HI R2, RZ, 0x18, R63 ;  /* 0x00000018ff027819 */ /* 0x000fe2000001143f */
[-C--:B------:R-:W-:Y:S01]  /*88b0*/  IMAD R13, R9, R40.reuse, R13 ;  /* 0x00000028090d7224 */ /* 0x080fe200078e020d */
[----:B------:R-:W-:Y:S01]  /*88c0*/  SHF.R.S32.HI R8, RZ, 0x18, R62 ;  /* 0x00000018ff087819 */ /* 0x000fe2000001143e */
[----:B------:R-:W-:Y:S02]  /*88d0*/  IMAD R16, R38, R21, RZ ;  /* 0x0000001526107224 */ /* 0x000fe400078e02ff */
[-C--:B------:R-:W-:Y:S02]  /*88e0*/  IMAD R14, R46, R40.reuse, R14 ;  /* 0x000000282e0e7224 */ /* 0x080fe400078e020e */
[-C--:B------:R-:W-:Y:S02]  /*88f0*/  IMAD R15, R0, R40.reuse, R15 ;  /* 0x00000028000f7224 */ /* 0x080fe400078e020f */
[----:B------:R-:W-:Y:S01]  /*8900*/  IMAD R16, R2, R40, R16 ;  /* 0x0000002802107224 */ /* 0x000fe200078e0210 */
[----:B------:R-:W-:Y:S01]  /*8910*/  I2IP.S8.S32.SAT R13, R14, R13, RZ ;  /* 0x0000000d0e0d7239 */ /* 0x000fe200000014ff */
[C---:B------:R-:W-:Y:S01]  /*8920*/  IMAD R19, R38.reuse, R24, RZ ;  /* 0x0000001826137224 */ /* 0x040fe200078e02ff */
[----:B------:R-:W-:Y:S01]  /*8930*/  SHF.R.S32.HI R2, RZ, 0x18, R56 ;  /* 0x00000018ff027819 */ /* 0x000fe20000011438 */
[----:B------:R-:W-:Y:S01]  /*8940*/  IMAD R24, R38, R29, RZ ;  /* 0x0000001d26187224 */ /* 0x000fe200078e02ff */
[----:B------:R-:W-:Y:S01]  /*8950*/  I2IP.S8.S32.SAT R35, R12, R7, R13 ;  /* 0x000000070c237239 */ /* 0x000fe2000000140d */
[----:B------:R-:W-:Y:S02]  /*8960*/  IMAD R17, R8, R40, R17 ;  /* 0x0000002808117224 */ /* 0x000fe400078e0211 */
[----:B------:R-:W-:Y:S02]  /*8970*/  IMAD.MOV.U32 R0, RZ, RZ, R57 ;  /* 0x000000ffff007224 */ /* 0x000fe400078e0039 */
[----:B------:R-:W-:Y:S01]  /*8980*/  IMAD R29, R38, R34, RZ ;  /* 0x00000022261d7224 */ /* 0x000fe200078e02ff */
[----:B------:R-:W-:Y:S01]  /*8990*/  I2IP.S8.S32.SAT R34, R4, R3, R5 ;  /* 0x0000000304227239 */ /* 0x000fe20000001405 */
[-C--:B------:R-:W-:Y:S01]  /*89a0*/  IMAD R18, R41, R40.reuse, R18 ;  /* 0x0000002829127224 */ /* 0x080fe200078e0212 */
[----:B------:R-:W-:Y:S01]  /*89b0*/  SHF.R.S32.HI R3, RZ, 0x18, R55 ;  /* 0x00000018ff037819 */ /* 0x000fe20000011437 */
[----:B------:R-:W-:Y:S01]  /*89c0*/  IMAD R19, R0, R40, R19 ;  /* 0x0000002800137224 */ /* 0x000fe200078e0213 */
[----:B------:R-:W-:Y:S01]  /*89d0*/  MOV R0, R54 ;  /* 0x0000003600007202 */ /* 0x000fe20000000f00 */
[----:B------:R1:W-:Y:S01]  /*89e0*/  STS.128 [R78+UR44+0x3300], R32 ;  /* 0x003300204e007988 */ /* 0x0003e20008000c2c */
        /* <DEDUP_REMOVED lines=8> */
[----:B------:R-:W-:Y:S01]  /*8a70*/  I2IP.S8.S32.SAT R16, R16, R15, R17 ;  /* 0x0000000f10107239 */ /* 0x000fe20000001411 */
[-C--:B------:R-:W-:Y:S01]  /*8a80*/  IMAD R23, R0, R40.reuse, R23 ;  /* 0x0000002800177224 */ /* 0x080fe200078e0217 */
[----:B------:R-:W-:Y:S01]  /*8a90*/  SHF.R.S32.HI R0, RZ, 0x18, R52 ;  /* 0x00000018ff007819 */ /* 0x000fe20000011434 */
[----:B------:R-:W-:Y:S01]  /*8aa0*/  IMAD R24, R2, R40, R24 ;  /* 0x0000002802187224 */ /* 0x000fe200078e0218 */
[----:B------:R-:W-:Y:S01]  /*8ab0*/  MOV R2, R50 ;  /* 0x0000003200027202 */ /* 0x000fe20000000f00 */
[----:B------:R-:W-:Y:S01]  /*8ac0*/  IMAD R26, R38, R31, RZ ;  /* 0x0000001f261a7224 */ /* 0x000fe200078e02ff */
[----:B------:R-:W-:Y:S01]  /*8ad0*/  I2IP.S8.S32.SAT R17, R22, R21, RZ ;  /* 0x0000001516117239 */ /* 0x000fe200000014ff */
[-C--:B------:R-:W-:Y:S02]  /*8ae0*/  IMAD R25, R0, R40.reuse, R25 ;  /* 0x0000002800197224 */ /* 0x080fe400078e0219 */
[-C--:B------:R-:W-:Y:S01]  /*8af0*/  IMAD R26, R43, R40.reuse, R26 ;  /* 0x000000282b1a7224 */ /* 0x080fe200078e021a */
[----:B------:R-:W-:Y:S01]  /*8b00*/  I2IP.S8.S32.SAT R17, R20, R19, R17 ;  /* 0x0000001314117239 */ /* 0x000fe20000001411 */
[-C--:B------:R-:W-:Y:S02]  /*8b10*/  IMAD R27, R2, R40.reuse, R27 ;  /* 0x00000028021b7224 */ /* 0x080fe400078e021b */
[-C--:B------:R-:W-:Y:S01]  /*8b20*/  IMAD R28, R3, R40.reuse, R28 ;  /* 0x00000028031c7224 */ /* 0x080fe200078e021c */
[----:B------:R-:W-:Y:S01]  /*8b30*/  I2IP.S8.S32.SAT R18, R26, R25, RZ ;  /* 0x000000191a127239 */ /* 0x000fe200000014ff */
[-C--:B------:R-:W-:Y:S02]  /*8b40*/  IMAD R29, R4, R40.reuse, R29 ;  /* 0x00000028041d7224 */ /* 0x080fe400078e021d */
[----:B------:R-:W-:Y:S01]  /*8b50*/  IMAD R30, R47, R40, R30 ;  /* 0x000000282f1e7224 */ /* 0x000fe200078e021e */
[----:B------:R-:W-:Y:S04]  /*8b60*/  I2IP.S8.S32.SAT R18, R24, R23, R18 ;  /* 0x0000001718127239 */ /* 0x000fe80000001412 */
[----:B------:R-:W-:Y:S04]  /*8b70*/  I2IP.S8.S32.SAT R29, R30, R29, RZ ;  /* 0x0000001d1e1d7239 */ /* 0x000fe800000014ff */
[----:B------:R-:W-:Y:S05]  /*8b80*/  I2IP.S8.S32.SAT R19, R28, R27, R29 ;  /* 0x0000001b1c137239 */ /* 0x000fea000000141d */
        /* <DEDUP_REMOVED lines=10> */
[----:B------:R-:W-:Y:S02]  /*8c30*/  UIADD3 UR13, UPT, UPT, UR49, 0x20, URZ ;  /* 0x00000020310d7890 */ /* 0x000fe4000fffe0ff */
[----:B------:R-:W-:Y:S01]  /*8c40*/  UIADD3 UR12, UPT, UPT, UR44, 0x3300, URZ ;  /* 0x000033002c0c7890 */ /* 0x000fe2000fffe0ff */
[----:B------:R-:W-:Y:S01]  /*8c50*/  UMOV UR14, UR50 ;  /* 0x00000032000e7c82 */ /* 0x000fe20008000000 */
[----:B------:R-:W-:Y:S01]  /*8c60*/  UMOV UR15, UR36 ;  /* 0x00000024000f7c82 */ /* 0x000fe20008000000 */
[----:B------:R-:W-:Y:S02]  /*8c70*/  UIADD3 UR9, UPT, UPT, UR49, 0x60, URZ ;  /* 0x0000006031097890 */ /* 0x000fe4000fffe0ff */
[----:B------:R-:W-:Y:S01]  /*8c80*/  UIADD3 UR8, UPT, UPT, UR44, 0x3b00, URZ ;  /* 0x00003b002c087890 */ /* 0x000fe2000fffe0ff */
[----:B------:R-:W-:Y:S01]  /*8c90*/  UMOV UR10, UR50 ;  /* 0x00000032000a7c82 */ /* 0x000fe20008000000 */
[----:B------:R-:W-:Y:S01]  /*8ca0*/  UMOV UR11, UR36 ;  /* 0x00000024000b7c82 */ /* 0x000fe20008000000 */
[----:B--2---:R-:W-:Y:S04]  /*8cb0*/  UIADD3 UR4, UP0, UPT, UR6, 0x680, URZ ;  /* 0x0000068006047890 */ /* 0x004fe8000ff1e0ff */
[----:B------:R-:W-:Y:S09]  /*8cc0*/  UIADD3.X UR5, UPT, UPT, URZ, UR7, URZ, UP0, !UPT ;  /* 0x00000007ff057290 */ /* 0x000ff200087fe4ff */
[----:B------:R2:W-:Y:S01]  /*8cd0*/  UTMASTG.3D [UR12], [UR4] ;  /* 0x0000000c040073b5 */ /* 0x0005e20008010000 */
[----:B------:R2:W-:Y:S01]  /*8ce0*/  UTMASTG.3D [UR8], [UR4] ;  /* 0x00000008040073b5 */ /* 0x0005e20008010000 */
[----:B------:R0:W-:Y:S01]  /*8cf0*/  UTMACMDFLUSH ;  /* 0x00000000000079b7 */ /* 0x0001e20000000000 */
[----:B--2---:R-:W-:Y:S04]  /*8d00*/  DEPBAR.LE SB0, 0x1 ;  /* 0x000080400000791a */ /* 0x004fe80000000000 */
.L_x_144:
[----:B------:R-:W-:Y:S05]  /*8d10*/  BSYNC.RECONVERGENT B0 ;  /* 0x0000000000007941 */ /* 0x000fea0003800200 */
.L_x_143:
[----:B------:R-:W-:Y:S01]  /*8d20*/  BAR.SYNC.DEFER_BLOCKING 0x1, 0x80 ;  /* 0x0042000000007b1d */ /* 0x000fe20000010000 */
[----:B------:R-:W-:Y:S01]  /*8d30*/  ISETP.NE.AND P0, PT, R83, 0x2, PT ;  /* 0x000000025300780c */ /* 0x000fe20003f05270 */
[----:B------:R-:W-:Y:S01]  /*8d40*/  UISETP.NE.AND UP0, UPT, UR45, URZ, UPT ;  /* 0x000000ff2d00728c */ /* 0x000fe2000bf05270 */
[----:B------:R-:W-:Y:S01]  /*8d50*/  ISETP.NE.AND P1, PT, R36, 0x4, PT ;  /* 0x000000042400780c */ /* 0x000fe20003f25270 */
[----:B------:R-:W-:Y:S01]  /*8d60*/  UIADD3 UR20, UPT, UPT, UR37, UR61, URZ ;  /* 0x0000003d25147290 */ /* 0x000fe2000fffe0ff */
[----:B------:R-:W-:Y:S01]  /*8d70*/  SEL R2, RZ, 0x1, P0 ;  /* 0x00000001ff027807 */ /* 0x000fe20000000000 */
[----:B------:R-:W-:Y:S01]  /*8d80*/  UIADD3 UR24, UPT, UPT, UR38, UR62, URZ ;  /* 0x0000003e26187290 */ /* 0x000fe2000fffe0ff */
[----:B------:R-:W-:Y:S02]  /*8d90*/  SEL R0, RZ, 0x1, P1 ;  /* 0x00000001ff007807 */ /* 0x000fe40000800000 */
[----:B------:R-:W-:Y:S02]  /*8da0*/  LOP3.LUT R86, R86, R2, RZ, 0x3c, !PT ;  /* 0x0000000256567212 */ /* 0x000fe400078e3cff */
[----:B------:R-:W-:Y:S02]  /*8db0*/  LOP3.LUT R87, R87, R0, RZ, 0x3c, !PT ;  /* 0x0000000057577212 */ /* 0x000fe400078e3cff */
[----:B------:R-:W-:Y:S02]  /*8dc0*/  SEL R83, R83, RZ, P0 ;  /* 0x000000ff53537207 */ /* 0x000fe40000000000 */
[----:B------:R-:W-:Y:S01]  /*8dd0*/  SEL R36, R36, RZ, P1 ;  /* 0x000000ff24247207 */ /* 0x000fe20000800000 */
[----:B------:R-:W-:Y:S01]  /*8de0*/  UMOV UR36, UR59 ;  /* 0x0000003b00247c82 */ /* 0x000fe20008000000 */
[----:B------:R-:W-:Y:S05]  /*8df0*/  BRA.U UP0, `(.L_x_145) ;  /* 0xffffffd500747547 */ /* 0x000fea000b83ffff */
[----:B------:R-:W-:Y:S05]  /*8e00*/  EXIT ;  /* 0x000000000000794d */ /* 0x000fea0003800000 */
.L_x_25:
[----:B--2---:R2:W3:Y:S02]  /*8e10*/  SYNCS.PHASECHK.TRANS64.TRYWAIT P0, [R0+URZ+0x240], R2 ;  /* 0x00024002000075a7 */ /* 0x0044e400080011ff */
[----:B---3--:R-:W-:Y:S05]  /*8e20*/  @!P0 NANOSLEEP.SYNCS 0x989680 ;  /* 0x009896800000895d */ /* 0x008fea0003900000 */
[----:B------:R-:W3:Y:S02]  /*8e30*/  @!P0 SYNCS.PHASECHK.TRANS64 P0, [R0+URZ+0x240], R2 ;  /* 0x00024002000085a7 */ /* 0x000ee400080010ff */
[----:B---3--:R-:W-:Y:S05]  /*8e40*/  @!P0 BRA `(.L_x_25) ;  /* 0xfffffffc00f08947 */ /* 0x008fea000383ffff */
[----:B------:R-:W-:Y:S05]  /*8e50*/  BRA `(.L_x_146) ;  /* 0xffffff8c00ac7947 */ /* 0x000fea000383ffff */
.L_x_28:
[----:B-1----:R-:W-:-:S07]  /*8e60*/  MOV R0, UR33 ;  /* 0x0000002100007c02 */ /* 0x002fce0008000f00 */
.L_x_147:
[----:B-1----:R1:W2:Y:S02]  /*8e70*/  SYNCS.PHASECHK.TRANS64.TRYWAIT P0, [R0+URZ+0xd0], R3 ;  /* 0x0000d003000075a7 */ /* 0x0022a400080011ff */
[----:B--2---:R-:W-:Y:S05]  /*8e80*/  @!P0 NANOSLEEP.SYNCS 0x989680 ;  /* 0x009896800000895d */ /* 0x004fea0003900000 */
[----:B------:R-:W2:Y:S02]  /*8e90*/  @!P0 SYNCS.PHASECHK.TRANS64 P0, [R0+URZ+0xd0], R3 ;  /* 0x0000d003000085a7 */ /* 0x000ea400080010ff */
[----:B--2---:R-:W-:Y:S05]  /*8ea0*/  @!P0 BRA `(.L_x_147) ;  /* 0xfffffffc00f08947 */ /* 0x004fea000383ffff */
[----:B------:R-:W-:Y:S05]  /*8eb0*/  BRA `(.L_x_27) ;  /* 0xffffff9000047947 */ /* 0x000fea000383ffff */
.L_x_35:
[----:B-1----:R-:W-:-:S07]  /*8ec0*/  MOV R0, UR17 ;  /* 0x0000001100007c02 */ /* 0x002fce0008000f00 */
.L_x_148:
[----:B-1----:R1:W2:Y:S02]  /*8ed0*/  SYNCS.PHASECHK.TRANS64.TRYWAIT P0, [R0+URZ+0xd0], R3 ;  /* 0x0000d003000075a7 */ /* 0x0022a400080011ff */
[----:B--2---:R-:W-:Y:S05]  /*8ee0*/  @!P0 NANOSLEEP.SYNCS 0x989680 ;  /* 0x009896800000895d */ /* 0x004fea0003900000 */
[----:B------:R-:W2:Y:S02]  /*8ef0*/  @!P0 SYNCS.PHASECHK.TRANS64 P0, [R0+URZ+0xd0], R3 ;  /* 0x0000d003000085a7 */ /* 0x000ea400080010ff */
[----:B--2---:R-:W-:Y:S05]  /*8f00*/  @!P0 BRA `(.L_x_148) ;  /* 0xfffffffc00f08947 */ /* 0x004fea000383ffff */
[----:B------:R-:W-:Y:S05]  /*8f10*/  BRA `(.L_x_34) ;  /* 0xffffff9000c47947 */ /* 0x000fea000383ffff */
.L_x_40:
[----:B-1----:R1:W2:Y:S02]  /*8f20*/  SYNCS.PHASECHK.TRANS64.TRYWAIT P0, [R3+URZ+0x1d0], R0 ;  /* 0x0001d000030075a7 */ /* 0x0022a400080011ff */
[----:B--2---:R-:W-:Y:S05]  /*8f30*/  @!P0 NANOSLEEP.SYNCS 0x989680 ;  /* 0x009896800000895d */ /* 0x004fea0003900000 */
[----:B------:R-:W2:Y:S02]  /*8f40*/  @!P0 SYNCS.PHASECHK.TRANS64 P0, [R3+URZ+0x1d0], R0 ;  /* 0x0001d000030085a7 */ /* 0x000ea400080010ff */
[----:B--2---:R-:W-:Y:S05]  /*8f50*/  @!P0 BRA `(.L_x_40) ;  /* 0xfffffffc00f08947 */ /* 0x004fea000383ffff */
[----:B------:R-:W-:Y:S05]  /*8f60*/  BRA `(.L_x_149) ;  /* 0xffffff94006c7947 */ /* 0x000fea000383ffff */
.L_x_44:
[----:B------:R-:W-:-:S07]  /*8f70*/  MOV R0, UR4 ;  /* 0x0000000400007c02 */ /* 0x000fce0008000f00 */
.L_x_150:
[----:B-1----:R1:W2:Y:S02]  /*8f80*/  SYNCS.PHASECHK.TRANS64.TRYWAIT P0, [R0+URZ], R2 ;  /* 0x00000002000075a7 */ /* 0x0022a400080011ff */
[----:B--2---:R-:W-:Y:S05]  /*8f90*/  @!P0 NANOSLEEP.SYNCS 0x989680 ;  /* 0x009896800000895d */ /* 0x004fea0003900000 */
[----:B------:R-:W2:Y:S02]  /*8fa0*/  @!P0 SYNCS.PHASECHK.TRANS64 P0, [R0+URZ], R2 ;  /* 0x00000002000085a7 */ /* 0x000ea400080010ff */
[----:B--2---:R-:W-:Y:S05]  /*8fb0*/  @!P0 BRA `(.L_x_150) ;  /* 0xfffffffc00f08947 */ /* 0x004fea000383ffff */
[----:B------:R-:W-:Y:S05]  /*8fc0*/  BRA `(.L_x_151) ;  /* 0xffffff9c00107947 */ /* 0x000fea000383ffff */
.L_x_45:
[----:B------:R-:W-:-:S07]  /*8fd0*/  MOV R0, UR5 ;  /* 0x0000000500007c02 */ /* 0x000fce0008000f00 */
.L_x_152:
[----:B-1----:R1:W2:Y:S02]  /*8fe0*/  SYNCS.PHASECHK.TRANS64.TRYWAIT P0, [R0+URZ], R3 ;  /* 0x00000003000075a7 */ /* 0x0022a400080011ff */
[----:B--2---:R-:W-:Y:S05]  /*8ff0*/  @!P0 NANOSLEEP.SYNCS 0x989680 ;  /* 0x009896800000895d */ /* 0x004fea0003900000 */
[----:B------:R-:W2:Y:S02]  /*9000*/  @!P0 SYNCS.PHASECHK.TRANS64 P0, [R0+URZ], R3 ;  /* 0x00000003000085a7 */ /* 0x000ea400080010ff */
[----:B--2---:R-:W-:Y:S05]  /*9010*/  @!P0 BRA `(.L_x_152) ;  /* 0xfffffffc00f08947 */ /* 0x004fea000383ffff */
[----:B------:R-:W-:Y:S05]  /*9020*/  BRA `(.L_x_153) ;  /* 0xffffff9c001c7947 */ /* 0x000fea000383ffff */
.L_x_46:
[----:B------:R-:W-:-:S07]  /*9030*/  MOV R0, UR5 ;  /* 0x0000000500007c02 */ /* 0x000fce0008000f00 */
.L_x_154:
[----:B-1----:R1:W2:Y:S02]  /*9040*/  SYNCS.PHASECHK.TRANS64.TRYWAIT P0, [R0+URZ], R3 ;  /* 0x00000003000075a7 */ /* 0x0022a400080011ff */
[----:B--2---:R-:W-:Y:S05]  /*9050*/  @!P0 NANOSLEEP.SYNCS 0x989680 ;  /* 0x009896800000895d */ /* 0x004fea0003900000 */
[----:B------:R-:W2:Y:S02]  /*9060*/  @!P0 SYNCS.PHASECHK.TRANS64 P0, [R0+URZ], R3 ;  /* 0x00000003000085a7 */ /* 0x000ea400080010ff */
[----:B--2---:R-:W-:Y:S05]  /*9070*/  @!P0 BRA `(.L_x_154) ;  /* 0xfffffffc00f08947 */ /* 0x004fea000383ffff */
[----:B------:R-:W-:Y:S05]  /*9080*/  BRA `(.L_x_155) ;  /* 0xffffff9c00287947 */ /* 0x000fea000383ffff */
.L_x_47:
[----:B------:R-:W-:-:S07]  /*9090*/  MOV R0, UR5 ;  /* 0x0000000500007c02 */ /* 0x000fce0008000f00 */
.L_x_156:
[----:B-1----:R1:W2:Y:S02]  /*90a0*/  SYNCS.PHASECHK.TRANS64.TRYWAIT P0, [R0+URZ], R3 ;  /* 0x00000003000075a7 */ /* 0x0022a400080011ff */
[----:B--2---:R-:W-:Y:S05]  /*90b0*/  @!P0 NANOSLEEP.SYNCS 0x989680 ;  /* 0x009896800000895d */ /* 0x004fea0003900000 */
[----:B------:R-:W2:Y:S02]  /*90c0*/  @!P0 SYNCS.PHASECHK.TRANS64 P0, [R0+URZ], R3 ;  /* 0x00000003000085a7 */ /* 0x000ea400080010ff */
[----:B--2---:R-:W-:Y:S05]  /*90d0*/  @!P0 BRA `(.L_x_156) ;  /* 0xfffffffc00f08947 */ /* 0x004fea000383ffff */
[----:B------:R-:W-:Y:S05]  /*90e0*/  BRA `(.L_x_157) ;  /* 0xffffff9c00347947 */ /* 0x000fea000383ffff */
.L_x_48:
[----:B------:R-:W-:-:S07]  /*90f0*/  MOV R0, UR5 ;  /* 0x0000000500007c02 */ /* 0x000fce0008000f00 */
.L_x_158:
[----:B-1----:R1:W2:Y:S02]  /*9100*/  SYNCS.PHASECHK.TRANS64.TRYWAIT P0, [R0+URZ], R3 ;  /* 0x00000003000075a7 */ /* 0x0022a400080011ff */
[----:B--2---:R-:W-:Y:S05]  /*9110*/  @!P0 NANOSLEEP.SYNCS 0x989680 ;  /* 0x009896800000895d */ /* 0x004fea0003900000 */
[----:B------:R-:W2:Y:S02]  /*9120*/  @!P0 SYNCS.PHASECHK.TRANS64 P0, [R0+URZ], R3 ;  /* 0x00000003000085a7 */ /* 0x000ea400080010ff */
[----:B--2---:R-:W-:Y:S05]  /*9130*/  @!P0 BRA `(.L_x_158) ;  /* 0xfffffffc00f08947 */ /* 0x004fea000383ffff */
[----:B------:R-:W-:Y:S05]  /*9140*/  BRA `(.L_x_159) ;  /* 0xffffff9c00407947 */ /* 0x000fea000383ffff */
.L_x_49:
[----:B------:R-:W-:-:S07]  /*9150*/  MOV R0, UR5 ;  /* 0x0000000500007c02 */ /* 0x000fce0008000f00 */
.L_x_160:
[----:B-1----:R1:W2:Y:S02]  /*9160*/  SYNCS.PHASECHK.TRANS64.TRYWAIT P0, [R0+URZ], R3 ;  /* 0x00000003000075a7 */ /* 0x0022a400080011ff */
[----:B--2---:R-:W-:Y:S05]  /*9170*/  @!P0 NANOSLEEP.SYNCS 0x989680 ;  /* 0x009896800000895d */ /* 0x004fea0003900000 */
[----:B------:R-:W2:Y:S02]  /*9180*/  @!P0 SYNCS.PHASECHK.TRANS64 P0, [R0+URZ], R3 ;  /* 0x00000003000085a7 */ /* 0x000ea400080010ff */
[----:B--2---:R-:W-:Y:S05]  /*9190*/  @!P0 BRA `(.L_x_160) ;  /* 0xfffffffc00f08947 */ /* 0x004fea000383ffff */
[----:B------:R-:W-:Y:S05]  /*91a0*/  BRA `(.L_x_161) ;  /* 0xffffff9c004c7947 */ /* 0x000fea000383ffff */
.L_x_50:
[----:B------:R-:W-:-:S07]  /*91b0*/  MOV R0, UR5 ;  /* 0x0000000500007c02 */ /* 0x000fce0008000f00 */
.L_x_162:
[----:B-1----:R1:W2:Y:S02]  /*91c0*/  SYNCS.PHASECHK.TRANS64.TRYWAIT P0, [R0+URZ], R3 ;  /* 0x00000003000075a7 */ /* 0x0022a400080011ff */
[----:B--2---:R-:W-:Y:S05]  /*91d0*/  @!P0 NANOSLEEP.SYNCS 0x989680 ;  /* 0x009896800000895d */ /* 0x004fea0003900000 */
[----:B------:R-:W2:Y:S02]  /*91e0*/  @!P0 SYNCS.PHASECHK.TRANS64 P0, [R0+URZ], R3 ;  /* 0x00000003000085a7 */ /* 0x000ea400080010ff */
[----:B--2---:R-:W-:Y:S05]  /*91f0*/  @!P0 BRA `(.L_x_162) ;  /* 0xfffffffc00f08947 */ /* 0x004fea000383ffff */
[----:B------:R-:W-:Y:S05]  /*9200*/  BRA `(.L_x_163) ;  /* 0xffffff9c00587947 */ /* 0x000fea000383ffff */
.L_x_51:
[----:B------:R-:W-:-:S07]  /*9210*/  MOV R0, UR5 ;  /* 0x0000000500007c02 */ /* 0x000fce0008000f00 */
.L_x_164:
[----:B-1----:R1:W2:Y:S02]  /*9220*/  SYNCS.PHASECHK.TRANS64.TRYWAIT P0, [R0+URZ], R3 ;  /* 0x00000003000075a7 */ /* 0x0022a400080011ff */
[----:B--2---:R-:W-:Y:S05]  /*9230*/  @!P0 NANOSLEEP.SYNCS 0x989680 ;  /* 0x009896800000895d */ /* 0x004fea0003900000 */
[----:B------:R-:W2:Y:S02]  /*9240*/  @!P0 SYNCS.PHASECHK.TRANS64 P0, [R0+URZ], R3 ;  /* 0x00000003000085a7 */ /* 0x000ea400080010ff */
[----:B--2---:R-:W-:Y:S05]  /*9250*/  @!P0 BRA `(.L_x_164) ;  /* 0xfffffffc00f08947 */ /* 0x004fea000383ffff */
[----:B------:R-:W-:Y:S05]  /*9260*/  BRA `(.L_x_165) ;  /* 0xffffff9c00647947 */ /* 0x000fea000383ffff */
.L_x_52:
[----:B------:R-:W-:-:S07]  /*9270*/  MOV R0, UR5 ;  /* 0x0000000500007c02 */ /* 0x000fce0008000f00 */
.L_x_166:
[----:B-1----:R1:W2:Y:S02]  /*9280*/  SYNCS.PHASECHK.TRANS64.TRYWAIT P0, [R0+URZ], R3 ;  /* 0x00000003000075a7 */ /* 0x0022a400080011ff */
[----:B--2---:R-:W-:Y:S05]  /*9290*/  @!P0 NANOSLEEP.SYNCS 0x989680 ;  /* 0x009896800000895d */ /* 0x004fea0003900000 */
[----:B------:R-:W2:Y:S02]  /*92a0*/  @!P0 SYNCS.PHASECHK.TRANS64 P0, [R0+URZ], R3 ;  /* 0x00000003000085a7 */ /* 0x000ea400080010ff */
[----:B--2---:R-:W-:Y:S05]  /*92b0*/  @!P0 BRA `(.L_x_166) ;  /* 0xfffffffc00f08947 */ /* 0x004fea000383ffff */
[----:B------:R-:W-:Y:S05]  /*92c0*/  BRA `(.L_x_167) ;  /* 0xffffff9c00707947 */ /* 0x000fea000383ffff */
.L_x_53:
[----:B------:R-:W-:-:S07]  /*92d0*/  MOV R0, UR5 ;  /* 0x0000000500007c02 */ /* 0x000fce0008000f00 */
.L_x_168:
[----:B-1----:R1:W2:Y:S02]  /*92e0*/  SYNCS.PHASECHK.TRANS64.TRYWAIT P0, [R0+URZ], R3 ;  /* 0x00000003000075a7 */ /* 0x0022a400080011ff */
[----:B--2---:R-:W-:Y:S05]  /*92f0*/  @!P0 NANOSLEEP.SYNCS 0x989680 ;  /* 0x009896800000895d */ /* 0x004fea0003900000 */
[----:B------:R-:W2:Y:S02]  /*9300*/  @!P0 SYNCS.PHASECHK.TRANS64 P0, [R0+URZ], R3 ;  /* 0x00000003000085a7 */ /* 0x000ea400080010ff */
[----:B--2---:R-:W-:Y:S05]  /*9310*/  @!P0 BRA `(.L_x_168) ;  /* 0xfffffffc00f08947 */ /* 0x004fea000383ffff */
[----:B------:R-:W-:Y:S05]  /*9320*/  BRA `(.L_x_169) ;  /* 0xffffff9c007c7947 */ /* 0x000fea000383ffff */
.L_x_54:
[----:B------:R-:W-:-:S07]  /*9330*/  MOV R0, UR5 ;  /* 0x0000000500007c02 */ /* 0x000fce0008000f00 */
.L_x_170:
[----:B-1----:R1:W2:Y:S02]  /*9340*/  SYNCS.PHASECHK.TRANS64.TRYWAIT P0, [R0+URZ], R3 ;  /* 0x00000003000075a7 */ /* 0x0022a400080011ff */
[----:B--2---:R-:W-:Y:S05]  /*9350*/  @!P0 NANOSLEEP.SYNCS 0x989680 ;  /* 0x009896800000895d */ /* 0x004fea0003900000 */
[----:B------:R-:W2:Y:S02]  /*9360*/  @!P0 SYNCS.PHASECHK.TRANS64 P0, [R0+URZ], R3 ;  /* 0x00000003000085a7 */ /* 0x000ea400080010ff */
[----:B--2---:R-:W-:Y:S05]  /*9370*/  @!P0 BRA `(.L_x_170) ;  /* 0xfffffffc00f08947 */ /* 0x004fea000383ffff */
[----:B------:R-:W-:Y:S05]  /*9380*/  BRA `(.L_x_171) ;  /* 0xffffff9c00887947 */ /* 0x000fea000383ffff */
.L_x_55:
[----:B------:R-:W-:-:S07]  /*9390*/  MOV R0, UR5 ;  /* 0x0000000500007c02 */ /* 0x000fce0008000f00 */
.L_x_172:
[----:B-1----:R1:W2:Y:S02]  /*93a0*/  SYNCS.PHASECHK.TRANS64.TRYWAIT P0, [R0+URZ], R3 ;  /* 0x00000003000075a7 */ /* 0x0022a400080011ff */
[----:B--2---:R-:W-:Y:S05]  /*93b0*/  @!P0 NANOSLEEP.SYNCS 0x989680 ;  /* 0x009896800000895d */ /* 0x004fea0003900000 */
[----:B------:R-:W2:Y:S02]  /*93c0*/  @!P0 SYNCS.PHASECHK.TRANS64 P0, [R0+URZ], R3 ;  /* 0x00000003000085a7 */ /* 0x000ea400080010ff */
[----:B--2---:R-:W-:Y:S05]  /*93d0*/  @!P0 BRA `(.L_x_172) ;  /* 0xfffffffc00f08947 */ /* 0x004fea000383ffff */
[----:B------:R-:W-:Y:S05]  /*93e0*/  BRA `(.L_x_173) ;  /* 0xffffff9c00947947 */ /* 0x000fea000383ffff */
.L_x_56:
[----:B------:R-:W-:-:S07]  /*93f0*/  MOV R0, UR5 ;  /* 0x0000000500007c02 */ /* 0x000fce0008000f00 */
.L_x_174:
[----:B-1----:R1:W2:Y:S02]  /*9400*/  SYNCS.PHASECHK.TRANS64.TRYWAIT P0, [R0+URZ], R3 ;  /* 0x00000003000075a7 */ /* 0x0022a400080011ff */
[----:B--2---:R-:W-:Y:S05]  /*9410*/  @!P0 NANOSLEEP.SYNCS 0x989680 ;  /* 0x009896800000895d */ /* 0x004fea0003900000 */
[----:B------:R-:W2:Y:S02]  /*9420*/  @!P0 SYNCS.PHASECHK.TRANS64 P0, [R0+URZ], R3 ;  /* 0x00000003000085a7 */ /* 0x000ea400080010ff */
[----:B--2---:R-:W-:Y:S05]  /*9430*/  @!P0 BRA `(.L_x_174) ;  /* 0xfffffffc00f08947 */ /* 0x004fea000383ffff */
[----:B------:R-:W-:Y:S05]  /*9440*/  BRA `(.L_x_175) ;  /* 0xffffff9c00a07947 */ /* 0x000fea000383ffff */
.L_x_57:
[----:B------:R-:W-:-:S07]  /*9450*/  MOV R0, UR5 ;  /* 0x0000000500007c02 */ /* 0x000fce0008000f00 */
.L_x_176:
[----:B-1----:R1:W2:Y:S02]  /*9460*/  SYNCS.PHASECHK.TRANS64.TRYWAIT P0, [R0+URZ], R3 ;  /* 0x00000003000075a7 */ /* 0x0022a400080011ff */
[----:B--2---:R-:W-:Y:S05]  /*9470*/  @!P0 NANOSLEEP.SYNCS 0x989680 ;  /* 0x009896800000895d */ /* 0x004fea0003900000 */
[----:B------:R-:W2:Y:S02]  /*9480*/  @!P0 SYNCS.PHASECHK.TRANS64 P0, [R0+URZ], R3 ;  /* 0x00000003000085a7 */ /* 0x000ea400080010ff */
[----:B--2---:R-:W-:Y:S05]  /*9490*/  @!P0 BRA `(.L_x_176) ;  /* 0xfffffffc00f08947 */ /* 0x004fea000383ffff */
[----:B------:R-:W-:Y:S05]  /*94a0*/  BRA `(.L_x_177) ;  /* 0xffffff9c00ac7947 */ /* 0x000fea000383ffff */
.L_x_58:
[----:B------:R-:W-:-:S07]  /*94b0*/  MOV R0, UR5 ;  /* 0x0000000500007c02 */ /* 0x000fce0008000f00 */
.L_x_178:
[----:B-1----:R1:W2:Y:S02]  /*94c0*/  SYNCS.PHASECHK.TRANS64.TRYWAIT P0, [R0+URZ], R3 ;  /* 0x00000003000075a7 */ /* 0x0022a400080011ff */
[----:B--2---:R-:W-:Y:S05]  /*94d0*/  @!P0 NANOSLEEP.SYNCS 0x989680 ;  /* 0x009896800000895d */ /* 0x004fea0003900000 */
[----:B------:R-:W2:Y:S02]  /*94e0*/  @!P0 SYNCS.PHASECHK.TRANS64 P0, [R0+URZ], R3 ;  /* 0x00000003000085a7 */ /* 0x000ea400080010ff */
[----:B--2---:R-:W-:Y:S05]  /*94f0*/  @!P0 BRA `(.L_x_178) ;  /* 0xfffffffc00f08947 */ /* 0x004fea000383ffff */
[----:B------:R-:W-:Y:S05]  /*9500*/  BRA `(.L_x_179) ;  /* 0xffffff9c00b87947 */ /* 0x000fea000383ffff */
.L_x_59:
[----:B------:R-:W-:-:S07]  /*9510*/  MOV R0, UR5 ;  /* 0x0000000500007c02 */ /* 0x000fce0008000f00 */
.L_x_180:
[----:B-1----:R1:W2:Y:S02]  /*9520*/  SYNCS.PHASECHK.TRANS64.TRYWAIT P0, [R0+URZ], R3 ;  /* 0x00000003000075a7 */ /* 0x0022a400080011ff */
[----:B--2---:R-:W-:Y:S05]  /*9530*/  @!P0 NANOSLEEP.SYNCS 0x989680 ;  /* 0x009896800000895d */ /* 0x004fea0003900000 */
[----:B------:R-:W2:Y:S02]  /*9540*/  @!P0 SYNCS.PHASECHK.TRANS64 P0, [R0+URZ], R3 ;  /* 0x00000003000085a7 */ /* 0x000ea400080010ff */
[----:B--2---:R-:W-:Y:S05]  /*9550*/  @!P0 BRA `(.L_x_180) ;  /* 0xfffffffc00f08947 */ /* 0x004fea000383ffff */
[----:B------:R-:W-:Y:S05]  /*9560*/  BRA `(.L_x_181) ;  /* 0xffffff9c00c47947 */ /* 0x000fea000383ffff */
.L_x_60:
[----:B------:R-:W-:-:S07]  /*9570*/  MOV R0, UR5 ;  /* 0x0000000500007c02 */ /* 0x000fce0008000f00 */
.L_x_182:
[----:B-1----:R1:W2:Y:S02]  /*9580*/  SYNCS.PHASECHK.TRANS64.TRYWAIT P0, [R0+URZ], R3 ;  /* 0x00000003000075a7 */ /* 0x0022a400080011ff */
[----:B--2---:R-:W-:Y:S05]  /*9590*/  @!P0 NANOSLEEP.SYNCS 0x989680 ;  /* 0x009896800000895d */ /* 0x004fea0003900000 */
[----:B------:R-:W2:Y:S02]  /*95a0*/  @!P0 SYNCS.PHASECHK.TRANS64 P0, [R0+URZ], R3 ;  /* 0x00000003000085a7 */ /* 0x000ea400080010ff */
[----:B--2---:R-:W-:Y:S05]  /*95b0*/  @!P0 BRA `(.L_x_182) ;  /* 0xfffffffc00f08947 */ /* 0x004fea000383ffff */
[----:B------:R-:W-:Y:S05]  /*95c0*/  BRA `(.L_x_183) ;  /* 0xffffff9c00d07947 */ /* 0x000fea000383ffff */
.L_x_61:
[----:B------:R-:W-:-:S07]  /*95d0*/  MOV R0, UR5 ;  /* 0x0000000500007c02 */ /* 0x000fce0008000f00 */
.L_x_184:
[----:B-1----:R1:W2:Y:S02]  /*95e0*/  SYNCS.PHASECHK.TRANS64.TRYWAIT P0, [R0+URZ], R3 ;  /* 0x00000003000075a7 */ /* 0x0022a400080011ff */
[----:B--2---:R-:W-:Y:S05]  /*95f0*/  @!P0 NANOSLEEP.SYNCS 0x989680 ;  /* 0x009896800000895d */ /* 0x004fea0003900000 */
[----:B------:R-:W2:Y:S02]  /*9600*/  @!P0 SYNCS.PHASECHK.TRANS64 P0, [R0+URZ], R3 ;  /* 0x00000003000085a7 */ /* 0x000ea400080010ff */
[----:B--2---:R-:W-:Y:S05]  /*9610*/  @!P0 BRA `(.L_x_184) ;  /* 0xfffffffc00f08947 */ /* 0x004fea000383ffff */
[----:B------:R-:W-:Y:S05]  /*9620*/  BRA `(.L_x_185) ;  /* 0xffffff9c00dc7947 */ /* 0x000fea000383ffff */
.L_x_62:
[----:B------:R-:W-:-:S07]  /*9630*/  MOV R0, UR5 ;  /* 0x0000000500007c02 */ /* 0x000fce0008000f00 */
.L_x_186:
[----:B-1----:R1:W2:Y:S02]  /*9640*/  SYNCS.PHASECHK.TRANS64.TRYWAIT P0, [R0+URZ], R3 ;  /* 0x00000003000075a7 */ /* 0x0022a400080011ff */
[----:B--2---:R-:W-:Y:S05]  /*9650*/  @!P0 NANOSLEEP.SYNCS 0x989680 ;  /* 0x009896800000895d */ /* 0x004fea0003900000 */
[----:B------:R-:W2:Y:S02]  /*9660*/  @!P0 SYNCS.PHASECHK.TRANS64 P0, [R0+URZ], R3 ;  /* 0x00000003000085a7 */ /* 0x000ea400080010ff */
[----:B--2---:R-:W-:Y:S05]  /*9670*/  @!P0 BRA `(.L_x_186) ;  /* 0xfffffffc00f08947 */ /* 0x004fea000383ffff */
[----:B------:R-:W-:Y:S05]  /*9680*/  BRA `(.L_x_187) ;  /* 0xffffff9c00e87947 */ /* 0x000fea000383ffff */
.L_x_63:
[----:B------:R-:W-:-:S07]  /*9690*/  MOV R0, UR5 ;  /* 0x0000000500007c02 */ /* 0x000fce0008000f00 */
.L_x_188:
[----:B-1----:R1:W2:Y:S02]  /*96a0*/  SYNCS.PHASECHK.TRANS64.TRYWAIT P0, [R0+URZ], R3 ;  /* 0x00000003000075a7 */ /* 0x0022a400080011ff */
[----:B--2---:R-:W-:Y:S05]  /*96b0*/  @!P0 NANOSLEEP.SYNCS 0x989680 ;  /* 0x009896800000895d */ /* 0x004fea0003900000 */
[----:B------:R-:W2:Y:S02]  /*96c0*/  @!P0 SYNCS.PHASECHK.TRANS64 P0, [R0+URZ], R3 ;  /* 0x00000003000085a7 */ /* 0x000ea400080010ff */
[----:B--2---:R-:W-:Y:S05]  /*96d0*/  @!P0 BRA `(.L_x_188) ;  /* 0xfffffffc00f08947 */ /* 0x004fea000383ffff */
[----:B------:R-:W-:Y:S05]  /*96e0*/  BRA `(.L_x_189) ;  /* 0xffffff9c00f47947 */ /* 0x000fea000383ffff */
.L_x_64:
[----:B------:R-:W-:-:S07]  /*96f0*/  MOV R0, UR5 ;  /* 0x0000000500007c02 */ /* 0x000fce0008000f00 */
.L_x_190:
[----:B-1----:R1:W2:Y:S02]  /*9700*/  SYNCS.PHASECHK.TRANS64.TRYWAIT P0, [R0+URZ], R3 ;  /* 0x00000003000075a7 */ /* 0x0022a400080011ff */
[----:B--2---:R-:W-:Y:S05]  /*9710*/  @!P0 NANOSLEEP.SYNCS 0x989680 ;  /* 0x009896800000895d */ /* 0x004fea0003900000 */
[----:B------:R-:W2:Y:S02]  /*9720*/  @!P0 SYNCS.PHASECHK.TRANS64 P0, [R0+URZ], R3 ;  /* 0x00000003000085a7 */ /* 0x000ea400080010ff */
[----:B--2---:R-:W-:Y:S05]  /*9730*/  @!P0 BRA `(.L_x_190) ;  /* 0xfffffffc00f08947 */ /* 0x004fea000383ffff */
[----:B------:R-:W-:Y:S05]  /*9740*/  BRA `(.L_x_191) ;  /* 0xffffffa000007947 */ /* 0x000fea000383ffff */
.L_x_65:
[----:B------:R-:W-:-:S07]  /*9750*/  MOV R0, UR5 ;  /* 0x0000000500007c02 */ /* 0x000fce0008000f00 */
.L_x_192:
[----:B-1----:R1:W2:Y:S02]  /*9760*/  SYNCS.PHASECHK.TRANS64.TRYWAIT P0, [R0+URZ], R3 ;  /* 0x00000003000075a7 */ /* 0x0022a400080011ff */
[----:B--2---:R-:W-:Y:S05]  /*9770*/  @!P0 NANOSLEEP.SYNCS 0x989680 ;  /* 0x009896800000895d */ /* 0x004fea0003900000 */
[----:B------:R-:W2:Y:S02]  /*9780*/  @!P0 SYNCS.PHASECHK.TRANS64 P0, [R0+URZ], R3 ;  /* 0x00000003000085a7 */ /* 0x000ea400080010ff */
[----:B--2---:R-:W-:Y:S05]  /*9790*/  @!P0 BRA `(.L_x_192) ;  /* 0xfffffffc00f08947 */ /* 0x004fea000383ffff */
[----:B------:R-:W-:Y:S05]  /*97a0*/  BRA `(.L_x_193) ;  /* 0xffffffa0000c7947 */ /* 0x000fea000383ffff */
.L_x_66:
[----:B------:R-:W-:-:S07]  /*97b0*/  MOV R0, UR5 ;  /* 0x0000000500007c02 */ /* 0x000fce0008000f00 */
.L_x_194:
[----:B-1----:R1:W2:Y:S02]  /*97c0*/  SYNCS.PHASECHK.TRANS64.TRYWAIT P0, [R0+URZ], R3 ;  /* 0x00000003000075a7 */ /* 0x0022a400080011ff */
[----:B--2---:R-:W-:Y:S05]  /*97d0*/  @!P0 NANOSLEEP.SYNCS 0x989680 ;  /* 0x009896800000895d */ /* 0x004fea0003900000 */
[----:B------:R-:W2:Y:S02]  /*97e0*/  @!P0 SYNCS.PHASECHK.TRANS64 P0, [R0+URZ], R3 ;  /* 0x00000003000085a7 */ /* 0x000ea400080010ff */
[----:B--2---:R-:W-:Y:S05]  /*97f0*/  @!P0 BRA `(.L_x_194) ;  /* 0xfffffffc00f08947 */ /* 0x004fea000383ffff */
[----:B------:R-:W-:Y:S05]  /*9800*/  BRA `(.L_x_195) ;  /* 0xffffffa000187947 */ /* 0x000fea000383ffff */
.L_x_67:
[----:B------:R-:W-:-:S07]  /*9810*/  MOV R0, UR5 ;  /* 0x0000000500007c02 */ /* 0x000fce0008000f00 */
.L_x_196:
[----:B-1----:R1:W2:Y:S02]  /*9820*/  SYNCS.PHASECHK.TRANS64.TRYWAIT P0, [R0+URZ], R3 ;  /* 0x00000003000075a7 */ /* 0x0022a400080011ff */
[----:B--2---:R-:W-:Y:S05]  /*9830*/  @!P0 NANOSLEEP.SYNCS 0x989680 ;  /* 0x009896800000895d */ /* 0x004fea0003900000 */
[----:B------:R-:W2:Y:S02]  /*9840*/  @!P0 SYNCS.PHASECHK.TRANS64 P0, [R0+URZ], R3 ;  /* 0x00000003000085a7 */ /* 0x000ea400080010ff */
[----:B--2---:R-:W-:Y:S05]  /*9850*/  @!P0 BRA `(.L_x_196) ;  /* 0xfffffffc00f08947 */ /* 0x004fea000383ffff */
[----:B------:R-:W-:Y:S05]  /*9860*/  BRA `(.L_x_197) ;  /* 0xffffffa000247947 */ /* 0x000fea000383ffff */
.L_x_68:
[----:B------:R-:W-:-:S07]  /*9870*/  MOV R0, UR5 ;  /* 0x0000000500007c02 */ /* 0x000fce0008000f00 */
.L_x_198:
[----:B-1----:R1:W2:Y:S02]  /*9880*/  SYNCS.PHASECHK.TRANS64.TRYWAIT P0, [R0+URZ], R3 ;  /* 0x00000003000075a7 */ /* 0x0022a400080011ff */
[----:B--2---:R-:W-:Y:S05]  /*9890*/  @!P0 NANOSLEEP.SYNCS 0x989680 ;  /* 0x009896800000895d */ /* 0x004fea0003900000 */
[----:B------:R-:W2:Y:S02]  /*98a0*/  @!P0 SYNCS.PHASECHK.TRANS64 P0, [R0+URZ], R3 ;  /* 0x00000003000085a7 */ /* 0x000ea400080010ff */
[----:B--2---:R-:W-:Y:S05]  /*98b0*/  @!P0 BRA `(.L_x_198) ;  /* 0xfffffffc00f08947 */ /* 0x004fea000383ffff */
[----:B------:R-:W-:Y:S05]  /*98c0*/  BRA `(.L_x_199) ;  /* 0xffffffa000307947 */ /* 0x000fea000383ffff */
.L_x_71:
[----:B--2---:R2:W3:Y:S02]  /*98d0*/  SYNCS.PHASECHK.TRANS64.TRYWAIT P0, [R2+URZ+0x230], R4 ;  /* 0x00023004020075a7 */ /* 0x0044e400080011ff */
[----:B---3--:R-:W-:Y:S05]  /*98e0*/  @!P0 NANOSLEEP.SYNCS 0x989680 ;  /* 0x009896800000895d */ /* 0x008fea0003900000 */
[----:B------:R-:W3:Y:S02]  /*98f0*/  @!P0 SYNCS.PHASECHK.TRANS64 P0, [R2+URZ+0x230], R4 ;  /* 0x00023004020085a7 */ /* 0x000ee400080010ff */
[----:B---3--:R-:W-:Y:S05]  /*9900*/  @!P0 BRA `(.L_x_71) ;  /* 0xfffffffc00f08947 */ /* 0x008fea000383ffff */
[----:B------:R-:W-:Y:S05]  /*9910*/  BRA `(.L_x_200) ;  /* 0xffffffa0008c7947 */ /* 0x000fea000383ffff */
.L_x_72:
[----:B------:R-:W-:-:S07]  /*9920*/  MOV R2, UR4 ;  /* 0x0000000400027c02 */ /* 0x000fce0008000f00 */
.L_x_201:
[----:B--2---:R2:W3:Y:S02]  /*9930*/  SYNCS.PHASECHK.TRANS64.TRYWAIT P0, [R2+URZ+0x1e0], R5 ;  /* 0x0001e005020075a7 */ /* 0x0044e400080011ff */
[----:B---3--:R-:W-:Y:S05]  /*9940*/  @!P0 NANOSLEEP.SYNCS 0x989680 ;  /* 0x009896800000895d */ /* 0x008fea0003900000 */
[----:B------:R-:W3:Y:S02]  /*9950*/  @!P0 SYNCS.PHASECHK.TRANS64 P0, [R2+URZ+0x1e0], R5 ;  /* 0x0001e005020085a7 */ /* 0x000ee400080010ff */
[----:B---3--:R-:W-:Y:S05]  /*9960*/  @!P0 BRA `(.L_x_201) ;  /* 0xfffffffc00f08947 */ /* 0x008fea000383ffff */
[----:B------:R-:W-:Y:S05]  /*9970*/  BRA `(.L_x_202) ;  /* 0xffffffa0009c7947 */ /* 0x000fea000383ffff */
.L_x_73:
[----:B--2---:R2:W3:Y:S02]  /*9980*/  SYNCS.PHASECHK.TRANS64.TRYWAIT P1, [R2+URZ+0x1d0], R4 ;  /* 0x0001d004020075a7 */ /* 0x0044e400080211ff */
[----:B---3--:R-:W-:Y:S05]  /*9990*/  @!P1 NANOSLEEP.SYNCS 0x989680 ;  /* 0x009896800000995d */ /* 0x008fea0003900000 */
[----:B------:R-:W3:Y:S02]  /*99a0*/  @!P1 SYNCS.PHASECHK.TRANS64 P1, [R2+URZ+0x1d0], R4 ;  /* 0x0001d004020095a7 */ /* 0x000ee400080210ff */
[----:B---3--:R-:W-:Y:S05]  /*99b0*/  @!P1 BRA `(.L_x_73) ;  /* 0xfffffffc00f09947 */ /* 0x008fea000383ffff */
[----:B------:R-:W-:Y:S05]  /*99c0*/  BRA `(.L_x_203) ;  /* 0xffffffa000cc7947 */ /* 0x000fea000383ffff */
.L_x_76:
[----:B------:R-:W-:-:S07]  /*99d0*/  MOV R0, UR4 ;  /* 0x0000000400007c02 */ /* 0x000fce0008000f00 */
.L_x_204:
[----:B--2---:R2:W3:Y:S02]  /*99e0*/  SYNCS.PHASECHK.TRANS64.TRYWAIT P0, [R0+URZ+0x1e0], R2 ;  /* 0x0001e002000075a7 */ /* 0x0044e400080011ff */
[----:B---3--:R-:W-:Y:S05]  /*99f0*/  @!P0 NANOSLEEP.SYNCS 0x989680 ;  /* 0x009896800000895d */ /* 0x008fea0003900000 */
[----:B------:R-:W3:Y:S02]  /*9a00*/  @!P0 SYNCS.PHASECHK.TRANS64 P0, [R0+URZ+0x1e0], R2 ;  /* 0x0001e002000085a7 */ /* 0x000ee400080010ff */
[----:B---3--:R-:W-:Y:S05]  /*9a10*/  @!P0 BRA `(.L_x_204) ;  /* 0xfffffffc00f08947 */ /* 0x008fea000383ffff */
[----:B------:R-:W-:Y:S05]  /*9a20*/  BRA `(.L_x_75) ;  /* 0xffffffa400207947 */ /* 0x000fea000383ffff */
.L_x_85:
[----:B--2---:R-:W-:-:S04]  /*9a30*/  MOV R5, UR5 ;  /* 0x0000000500057c02 */ /* 0x004fc80008000f00 */
[----:B------:R2:W3:Y:S03]  /*9a40*/  SYNCS.PHASECHK.TRANS64.TRYWAIT P0, [R5+URZ+0x8], R6 ;  /* 0x00000806050075a7 */ /* 0x0004e600080011ff */
[----:B---3--:R-:W-:Y:S05]  /*9a50*/  @!P0 NANOSLEEP.SYNCS 0x989680 ;  /* 0x009896800000895d */ /* 0x008fea0003900000 */
[----:B------:R-:W3:Y:S02]  /*9a60*/  @!P0 SYNCS.PHASECHK.TRANS64 P0, [R5+URZ+0x8], R6 ;  /* 0x00000806050085a7 */ /* 0x000ee400080010ff */
[----:B---3--:R-:W-:Y:S05]  /*9a70*/  @!P0 BRA `(.L_x_85) ;  /* 0xfffffffc00ec8947 */ /* 0x008fea000383ffff */
[----:B------:R-:W-:Y:S05]  /*9a80*/  BRA `(.L_x_84) ;  /* 0xffffffa400d47947 */ /* 0x000fea000383ffff */
.L_x_87:
[----:B------:R-:W-:Y:S01]  /*9a90*/  BSSY B0, `(.L_x_205) ;  /* 0x0000006000007945 */ /* 0x000fe20003800000 */
[----:B------:R-:W-:-:S07]  /*9aa0*/  MOV R15, 0xffffffff ;  /* 0xffffffff000f7802 */ /* 0x000fce0000000f00 */
[----:B-12--5:R-:W-:Y:S05]  /*9ab0*/  WARPSYNC.COLLECTIVE R15, `(.L_x_206) ;  /* 0x000000000f0c7348 */ /* 0x026fea0003c00000 */
[----:B------:R-:W-:Y:S02]  /*9ac0*/  ELECT P6, UR79, PT ;  /* 0x00000000004f782f */ /* 0x000fe400038c0000 */
[----:B------:R-:W-:Y:S01]  /*9ad0*/  MOV R14, UR79 ;  /* 0x0000004f000e7c02 */ /* 0x000fe20008000f00 */
[----:B-12--5:R-:W-:Y:S10]  /*9ae0*/  ENDCOLLECTIVE ;  /* 0x000000000000791b */ /* 0x026ff40003800000 */
.L_x_206:
[----:B------:R-:W-:Y:S05]  /*9af0*/  BSYNC B0 ;  /* 0x0000000000007941 */ /* 0x000fea0003800000 */
.L_x_205:
[----:B------:R-:W-:Y:S05]  /*9b00*/  BRA `(.L_x_207) ;  /* 0xffffffa800047947 */ /* 0x000fea000383ffff */
.L_x_89:
[----:B--2---:R-:W-:-:S04]  /*9b10*/  MOV R0, UR5 ;  /* 0x0000000500007c02 */ /* 0x004fc80008000f00 */
[----:B------:R2:W3:Y:S03]  /*9b20*/  SYNCS.PHASECHK.TRANS64.TRYWAIT P0, [R0+URZ+0x8], R4 ;  /* 0x00000804000075a7 */ /* 0x0004e600080011ff */
[----:B---3--:R-:W-:Y:S05]  /*9b30*/  @!P0 NANOSLEEP.SYNCS 0x989680 ;  /* 0x009896800000895d */ /* 0x008fea0003900000 */
[----:B------:R-:W3:Y:S02]  /*9b40*/  @!P0 SYNCS.PHASECHK.TRANS64 P0, [R0+URZ+0x8], R4 ;  /* 0x00000804000085a7 */ /* 0x000ee400080010ff */
[----:B---3--:R-:W-:Y:S05]  /*9b50*/  @!P0 BRA `(.L_x_89) ;  /* 0xfffffffc00ec8947 */ /* 0x008fea000383ffff */
[----:B------:R-:W-:Y:S05]  /*9b60*/  BRA `(.L_x_88) ;  /* 0xffffffa800087947 */ /* 0x000fea000383ffff */
.L_x_90:
[----:B-1----:R1:W2:Y:S02]  /*9b70*/  SYNCS.PHASECHK.TRANS64.TRYWAIT P0, [R0+URZ+0x1d0], R4 ;  /* 0x0001d004000075a7 */ /* 0x0022a400080011ff */
[----:B--2---:R-:W-:Y:S05]  /*9b80*/  @!P0 NANOSLEEP.SYNCS 0x989680 ;  /* 0x009896800000895d */ /* 0x004fea0003900000 */
[----:B------:R-:W2:Y:S02]  /*9b90*/  @!P0 SYNCS.PHASECHK.TRANS64 P0, [R0+URZ+0x1d0], R4 ;  /* 0x0001d004000085a7 */ /* 0x000ea400080010ff */
[----:B--2---:R-:W-:Y:S05]  /*9ba0*/  @!P0 BRA `(.L_x_90) ;  /* 0xfffffffc00f08947 */ /* 0x004fea000383ffff */
[----:B------:R-:W-:Y:S05]  /*9bb0*/  BRA `(.L_x_208) ;  /* 0xffffffa800e47947 */ /* 0x000fea000383ffff */
.L_x_92:
[----:B------:R-:W-:-:S07]  /*9bc0*/  MOV R0, UR23 ;  /* 0x0000001700007c02 */ /* 0x000fce0008000f00 */
.L_x_209:
[----:B-1----:R1:W2:Y:S02]  /*9bd0*/  SYNCS.PHASECHK.TRANS64.TRYWAIT P0, [R0+URZ+0x210], R4 ;  /* 0x00021004000075a7 */ /* 0x0022a400080011ff */
[----:B--2---:R-:W-:Y:S05]  /*9be0*/  @!P0 NANOSLEEP.SYNCS 0x989680 ;  /* 0x009896800000895d */ /* 0x004fea0003900000 */
[----:B------:R-:W2:Y:S02]  /*9bf0*/  @!P0 SYNCS.PHASECHK.TRANS64 P0, [R0+URZ+0x210], R4 ;  /* 0x00021004000085a7 */ /* 0x000ea400080010ff */
[----:B--2---:R-:W-:Y:S05]  /*9c00*/  @!P0 BRA `(.L_x_209) ;  /* 0xfffffffc00f08947 */ /* 0x004fea000383ffff */
[----:B------:R-:W-:Y:S05]  /*9c10*/  BRA `(.L_x_210) ;  /* 0xffffffac00307947 */ /* 0x000fea000383ffff */
.L_x_95:
[----:B------:R-:W-:Y:S07]  /*9c20*/  MOV R0, UR5 ;  /* 0x0000000500007c02 */ /* 0x000fee0008000f00 */
.L_x_211:
[----:B-1----:R1:W2:Y:S02]  /*9c30*/  SYNCS.PHASECHK.TRANS64.TRYWAIT P0, [R0+URZ], R4 ;  /* 0x00000004000075a7 */ /* 0x0022a400080011ff */
[----:B--2---:R-:W-:Y:S05]  /*9c40*/  @!P0 NANOSLEEP.SYNCS 0x989680 ;  /* 0x009896800000895d */ /* 0x004fea0003900000 */
[----:B------:R-:W2:Y:S02]  /*9c50*/  @!P0 SYNCS.PHASECHK.TRANS64 P0, [R0+URZ], R4 ;  /* 0x00000004000085a7 */ /* 0x000ea400080010ff */
[----:B--2---:R-:W-:Y:S05]  /*9c60*/  @!P0 BRA `(.L_x_211) ;  /* 0xfffffffc00f08947 */ /* 0x004fea000383ffff */
[----:B------:R-:W-:Y:S05]  /*9c70*/  BRA `(.L_x_94) ;  /* 0xffffffac00447947 */ /* 0x000fea000383ffff */
.L_x_99:
[----:B-1----:R-:W-:-:S07]  /*9c80*/  MOV R0, UR4 ;  /* 0x0000000400007c02 */ /* 0x002fce0008000f00 */
.L_x_212:
[----:B-1----:R1:W2:Y:S02]  /*9c90*/  SYNCS.PHASECHK.TRANS64.TRYWAIT P0, [R0+URZ], R2 ;  /* 0x00000002000075a7 */ /* 0x0022a400080011ff */
[----:B--2---:R-:W-:Y:S05]  /*9ca0*/  @!P0 NANOSLEEP.SYNCS 0x989680 ;  /* 0x009896800000895d */ /* 0x004fea0003900000 */
[----:B------:R-:W2:Y:S02]  /*9cb0*/  @!P0 SYNCS.PHASECHK.TRANS64 P0, [R0+URZ], R2 ;  /* 0x00000002000085a7 */ /* 0x000ea400080010ff */
[----:B--2---:R-:W-:Y:S05]  /*9cc0*/  @!P0 BRA `(.L_x_212) ;  /* 0xfffffffc00f08947 */ /* 0x004fea000383ffff */
[----:B------:R-:W-:Y:S05]  /*9cd0*/  BRA `(.L_x_213) ;  /* 0xffffffb000107947 */ /* 0x000fea000383ffff */
.L_x_100:
[----:B------:R-:W-:-:S07]  /*9ce0*/  MOV R0, UR5 ;  /* 0x0000000500007c02 */ /* 0x000fce0008000f00 */
.L_x_214:
[----:B-1----:R1:W2:Y:S02]  /*9cf0*/  SYNCS.PHASECHK.TRANS64.TRYWAIT P0, [R0+URZ], R3 ;  /* 0x00000003000075a7 */ /* 0x0022a400080011ff */
[----:B--2---:R-:W-:Y:S05]  /*9d00*/  @!P0 NANOSLEEP.SYNCS 0x989680 ;  /* 0x009896800000895d */ /* 0x004fea0003900000 */
[----:B------:R-:W2:Y:S02]  /*9d10*/  @!P0 SYNCS.PHASECHK.TRANS64 P0, [R0+URZ], R3 ;  /* 0x00000003000085a7 */ /* 0x000ea400080010ff */
[----:B--2---:R-:W-:Y:S05]  /*9d20*/  @!P0 BRA `(.L_x_214) ;  /* 0xfffffffc00f08947 */ /* 0x004fea000383ffff */
[----:B------:R-:W-:Y:S05]  /*9d30*/  BRA `(.L_x_215) ;  /* 0xffffffb0001c7947 */ /* 0x000fea000383ffff */
.L_x_101:
[----:B------:R-:W-:-:S07]  /*9d40*/  MOV R0, UR5 ;  /* 0x0000000500007c02 */ /* 0x000fce0008000f00 */
.L_x_216:
[----:B-1----:R1:W2:Y:S02]  /*9d50*/  SYNCS.PHASECHK.TRANS64.TRYWAIT P0, [R0+URZ], R3 ;  /* 0x00000003000075a7 */ /* 0x0022a400080011ff */
[----:B--2---:R-:W-:Y:S05]  /*9d60*/  @!P0 NANOSLEEP.SYNCS 0x989680 ;  /* 0x009896800000895d */ /* 0x004fea0003900000 */
[----:B------:R-:W2:Y:S02]  /*9d70*/  @!P0 SYNCS.PHASECHK.TRANS64 P0, [R0+URZ], R3 ;  /* 0x00000003000085a7 */ /* 0x000ea400080010ff */
[----:B--2---:R-:W-:Y:S05]  /*9d80*/  @!P0 BRA `(.L_x_216) ;  /* 0xfffffffc00f08947 */ /* 0x004fea000383ffff */
[----:B------:R-:W-:Y:S05]  /*9d90*/  BRA `(.L_x_217) ;  /* 0xffffffb000287947 */ /* 0x000fea000383ffff */
.L_x_104:
[----:B------:R-:W-:-:S07]  /*9da0*/  MOV R0, UR17 ;  /* 0x0000001100007c02 */ /* 0x000fce0008000f00 */
.L_x_218:
[----:B-1----:R1:W2:Y:S02]  /*9db0*/  SYNCS.PHASECHK.TRANS64.TRYWAIT P1, [R0+URZ+0x250], R2 ;  /* 0x00025002000075a7 */ /* 0x0022a400080211ff */
[----:B--2---:R-:W-:Y:S05]  /*9dc0*/  @!P1 NANOSLEEP.SYNCS 0x989680 ;  /* 0x009896800000995d */ /* 0x004fea0003900000 */
[----:B------:R-:W2:Y:S02]  /*9dd0*/  @!P1 SYNCS.PHASECHK.TRANS64 P1, [R0+URZ+0x250], R2 ;  /* 0x00025002000095a7 */ /* 0x000ea400080210ff */
[----:B--2---:R-:W-:Y:S05]  /*9de0*/  @!P1 BRA `(.L_x_218) ;  /* 0xfffffffc00f09947 */ /* 0x004fea000383ffff */
[----:B------:R-:W-:Y:S05]  /*9df0*/  BRA `(.L_x_219) ;  /* 0xffffffb000747947 */ /* 0x000fea000383ffff */
.L_x_109:
[----:B---3--:R3:W4:Y:S02]  /*9e00*/  SYNCS.PHASECHK.TRANS64.TRYWAIT P0, [R12+URZ+0x1d0], R0 ;  /* 0x0001d0000c0075a7 */ /* 0x00872400080011ff */
[----:B----4-:R-:W-:Y:S05]  /*9e10*/  @!P0 NANOSLEEP.SYNCS 0x989680 ;  /* 0x009896800000895d */ /* 0x010fea0003900000 */
[----:B------:R-:W4:Y:S02]  /*9e20*/  @!P0 SYNCS.PHASECHK.TRANS64 P0, [R12+URZ+0x1d0], R0 ;  /* 0x0001d0000c0085a7 */ /* 0x000f2400080010ff */
[----:B----4-:R-:W-:Y:S05]  /*9e30*/  @!P0 BRA `(.L_x_109) ;  /* 0xfffffffc00f08947 */ /* 0x010fea000383ffff */
[----:B------:R-:W-:Y:S05]  /*9e40*/  BRA `(.L_x_220) ;  /* 0xffffffb400947947 */ /* 0x000fea000383ffff */
.L_x_112:
[----:B-1----:R-:W-:Y:S07]  /*9e50*/  MOV R0, UR21 ;  /* 0x0000001500007c02 */ /* 0x002fee0008000f00 */
.L_x_221:
[----:B-1----:R1:W3:Y:S02]  /*9e60*/  SYNCS.PHASECHK.TRANS64.TRYWAIT P2, [R0+URZ+0x1c8], R6 ;  /* 0x0001c806000075a7 */ /* 0x0022e400080411ff */
[----:B---3--:R-:W-:Y:S05]  /*9e70*/  @!P2 NANOSLEEP.SYNCS 0x989680 ;  /* 0x009896800000a95d */ /* 0x008fea0003900000 */
[----:B------:R-:W3:Y:S02]  /*9e80*/  @!P2 SYNCS.PHASECHK.TRANS64 P2, [R0+URZ+0x1c8], R6 ;  /* 0x0001c8060000a5a7 */ /* 0x000ee400080410ff */
[----:B---3--:R-:W-:Y:S05]  /*9e90*/  @!P2 BRA `(.L_x_221) ;  /* 0xfffffffc00f0a947 */ /* 0x008fea000383ffff */
[----:B------:R-:W-:Y:S05]  /*9ea0*/  BRA `(.L_x_111) ;  /* 0xffffffb800fc7947 */ /* 0x000fea000383ffff */
.L_x_115:
[----:B------:R-:W-:Y:S07]  /*9eb0*/  MOV R0, UR21 ;  /* 0x0000001500007c02 */ /* 0x000fee0008000f00 */
.L_x_222:
[----:B-1----:R1:W3:Y:S02]  /*9ec0*/  SYNCS.PHASECHK.TRANS64.TRYWAIT P0, [R0+URZ+0x1b0], R9 ;  /* 0x0001b009000075a7 */ /* 0x0022e400080011ff */
[----:B---3--:R-:W-:Y:S05]  /*9ed0*/  @!P0 NANOSLEEP.SYNCS 0x989680 ;  /* 0x009896800000895d */ /* 0x008fea0003900000 */
[----:B------:R-:W3:Y:S02]  /*9ee0*/  @!P0 SYNCS.PHASECHK.TRANS64 P0, [R0+URZ+0x1b0], R9 ;  /* 0x0001b009000085a7 */ /* 0x000ee400080010ff */
[----:B---3--:R-:W-:Y:S05]  /*9ef0*/  @!P0 BRA `(.L_x_222) ;  /* 0xfffffffc00f08947 */ /* 0x008fea000383ffff */
[----:B------:R-:W-:Y:S05]  /*9f00*/  BRA `(.L_x_223) ;  /* 0xffffffbc00587947 */ /* 0x000fea000383ffff */
.L_x_116:
[----:B------:R-:W-:Y:S07]  /*9f10*/  MOV R0, UR21 ;  /* 0x0000001500007c02 */ /* 0x000fee0008000f00 */
.L_x_224:
[----:B-1----:R1:W3:Y:S02]  /*9f20*/  SYNCS.PHASECHK.TRANS64.TRYWAIT P0, [R0+URZ+0x1b8], R9 ;  /* 0x0001b809000075a7 */ /* 0x0022e400080011ff */
[----:B---3--:R-:W-:Y:S05]  /*9f30*/  @!P0 NANOSLEEP.SYNCS 0x989680 ;  /* 0x009896800000895d */ /* 0x008fea0003900000 */
[----:B------:R-:W3:Y:S02]  /*9f40*/  @!P0 SYNCS.PHASECHK.TRANS64 P0, [R0+URZ+0x1b8], R9 ;  /* 0x0001b809000085a7 */ /* 0x000ee400080010ff */
[----:B---3--:R-:W-:Y:S05]  /*9f50*/  @!P0 BRA `(.L_x_224) ;  /* 0xfffffffc00f08947 */ /* 0x008fea000383ffff */
[----:B------:R-:W-:Y:S05]  /*9f60*/  BRA `(.L_x_225) ;  /* 0xffffffbc00b07947 */ /* 0x000fea000383ffff */
.L_x_118:
[----:B------:R-:W-:-:S07]  /*9f70*/  MOV R0, UR21 ;  /* 0x0000001500007c02 */ /* 0x000fce0008000f00 */
.L_x_226:
[----:B-1----:R1:W4:Y:S02]  /*9f80*/  SYNCS.PHASECHK.TRANS64.TRYWAIT P0, [R0+URZ+0x1b0], R2 ;  /* 0x0001b002000075a7 */ /* 0x00232400080011ff */
[----:B----4-:R-:W-:Y:S05]  /*9f90*/  @!P0 NANOSLEEP.SYNCS 0x989680 ;  /* 0x009896800000895d */ /* 0x010fea0003900000 */
[----:B------:R-:W4:Y:S02]  /*9fa0*/  @!P0 SYNCS.PHASECHK.TRANS64 P0, [R0+URZ+0x1b0], R2 ;  /* 0x0001b002000085a7 */ /* 0x000f2400080010ff */
[----:B----4-:R-:W-:Y:S05]  /*9fb0*/  @!P0 BRA `(.L_x_226) ;  /* 0xfffffffc00f08947 */ /* 0x010fea000383ffff */
[----:B------:R-:W-:Y:S05]  /*9fc0*/  BRA `(.L_x_227) ;  /* 0xffffffc0003c7947 */ /* 0x000fea000383ffff */
.L_x_120:
[----:B--2---:R2:W3:Y:S02]  /*9fd0*/  SYNCS.PHASECHK.TRANS64.TRYWAIT P0, [R3+URZ+0x1d0], R0 ;  /* 0x0001d000030075a7 */ /* 0x0044e400080011ff */
[----:B---3--:R-:W-:Y:S05]  /*9fe0*/  @!P0 NANOSLEEP.SYNCS 0x989680 ;  /* 0x009896800000895d */ /* 0x008fea0003900000 */
[----:B------:R-:W3:Y:S02]  /*9ff0*/  @!P0 SYNCS.PHASECHK.TRANS64 P0, [R3+URZ+0x1d0], R0 ;  /* 0x0001d000030085a7 */ /* 0x000ee400080010ff */
[----:B---3--:R-:W-:Y:S05]  /*a000*/  @!P0 BRA `(.L_x_120) ;  /* 0xfffffffc00f08947 */ /* 0x008fea000383ffff */
[----:B------:R-:W-:Y:S05]  /*a010*/  BRA `(.L_x_228) ;  /* 0xffffffc400007947 */ /* 0x000fea000383ffff */
.L_x_131:
[----:B-1----:R1:W2:Y:S02]  /*a020*/  SYNCS.PHASECHK.TRANS64.TRYWAIT P1, [R4+URZ+0x1a0], R0 ;  /* 0x0001a000040075a7 */ /* 0x0022a400080211ff */
[----:B--2---:R-:W-:Y:S05]  /*a030*/  @!P1 NANOSLEEP.SYNCS 0x989680 ;  /* 0x009896800000995d */ /* 0x004fea0003900000 */
[----:B------:R-:W2:Y:S02]  /*a040*/  @!P1 SYNCS.PHASECHK.TRANS64 P1, [R4+URZ+0x1a0], R0 ;  /* 0x0001a000040095a7 */ /* 0x000ea400080210ff */
[----:B--2---:R-:W-:Y:S05]  /*a050*/  @!P1 BRA `(.L_x_131) ;  /* 0xfffffffc00f09947 */ /* 0x004fea000383ffff */
[----:B------:R-:W-:Y:S05]  /*a060*/  BRA `(.L_x_130) ;  /* 0xffffffd000547947 */ /* 0x000fea000383ffff */
.L_x_133:
[----:B-1----:R1:W2:Y:S02]  /*a070*/  SYNCS.PHASECHK.TRANS64.TRYWAIT P0, [R82+URZ+0x1f0], R5 ;  /* 0x0001f005520075a7 */ /* 0x0022a400080011ff */
[----:B--2---:R-:W-:Y:S05]  /*a080*/  @!P0 NANOSLEEP.SYNCS 0x989680 ;  /* 0x009896800000895d */ /* 0x004fea0003900000 */
[----:B------:R-:W2:Y:S02]  /*a090*/  @!P0 SYNCS.PHASECHK.TRANS64 P0, [R82+URZ+0x1f0], R5 ;  /* 0x0001f005520085a7 */ /* 0x000ea400080010ff */
[----:B--2---:R-:W-:Y:S05]  /*a0a0*/  @!P0 BRA `(.L_x_133) ;  /* 0xfffffffc00f08947 */ /* 0x004fea000383ffff */
[----:B------:R-:W-:Y:S05]  /*a0b0*/  BRA `(.L_x_132) ;  /* 0xffffffd000a87947 */ /* 0x000fea000383ffff */
.L_x_141:
[----:B--2---:R2:W3:Y:S02]  /*a0c0*/  SYNCS.PHASECHK.TRANS64.TRYWAIT P0, [R3+URZ+0x1a0], R0 ;  /* 0x0001a000030075a7 */ /* 0x0044e400080011ff */
[----:B---3--:R-:W-:Y:S05]  /*a0d0*/  @!P0 NANOSLEEP.SYNCS 0x989680 ;  /* 0x009896800000895d */ /* 0x008fea0003900000 */
[----:B------:R-:W3:Y:S02]  /*a0e0*/  @!P0 SYNCS.PHASECHK.TRANS64 P0, [R3+URZ+0x1a0], R0 ;  /* 0x0001a000030085a7 */ /* 0x000ee400080010ff */
[----:B---3--:R-:W-:Y:S05]  /*a0f0*/  @!P0 BRA `(.L_x_141) ;  /* 0xfffffffc00f08947 */ /* 0x008fea000383ffff */
[----:B------:R-:W-:Y:S05]  /*a100*/  BRA `(.L_x_140) ;  /* 0xffffffdc00b47947 */ /* 0x000fea000383ffff */
        .weak           $__internal_0_$__cuda_sm10x_tcgen05_guardrail_trap_col_being_dealloced_not_returned_by_alloc
        .type           $__internal_0_$__cuda_sm10x_tcgen05_guardrail_trap_col_being_dealloced_not_returned_by_alloc,@function
        .size           $__internal_0_$__cuda_sm10x_tcgen05_guardrail_trap_col_being_dealloced_not_returned_by_alloc,($__internal_1_$__cuda_sm10x_tcgen05_guardrail_trap_phase_invalid_during_alloc - $__internal_0_$__cuda_sm10x_tcgen05_guardrail_trap_col_being_dealloced_not_returned_by_alloc)
$__internal_0_$__cuda_sm10x_tcgen05_guardrail_trap_col_being_dealloced_not_returned_by_alloc:
[----:B------:R-:W-:Y:S05]  /*a110*/  BPT.TRAP 0x1 ;  /* 0x000000040000795c */ /* 0x000fea0000300000 */
[----:B------:R-:W-:-:S04]  /*a120*/  HFMA2 R3, -RZ, RZ, 0, 0 ;  /* 0x00000000ff037431 */ /* 0x000fc800000001ff */
[----:B------:R-:W-:Y:S05]  /*a130*/  RET.REL.NODEC R2 `(_ZN7cutlass13device_kernelINS_4gemm6kernel13GemmUniversalIN4cute5tupleIJiiiiEEENS1_10collective13CollectiveMmaINS1_35MainloopSm100TmaUmmaWarpSpecializedILi26ELi2ELi4ENS5_IJNS4_1CILi2EEENSA_ILi4EEENSA_ILi1EEEEEEEENS5_IJNSA_ILi128EEESG_NSA_ILi64EEEEEEaNS5_IJlSD_lEEEaSJ_NS4_8TiledMMAINS4_8MMA_AtomIJNS4_21SM100_MMA_S8_2x1SM_SSIaaiLi128ELi128ELNS4_4UMMA5MajorE0ELSO_0ELNSN_8SaturateE0EEEEEENS4_6LayoutINS5_IJSD_SD_SD_EEENS5_IJNSA_ILi0EEESU_SU_EEEEENS5_IJNS4_10UnderscoreESX_SX_EEEEENS4_28SM100_TMA_2SM_LOAD_MULTICASTENS4_14ComposedLayoutINS4_7SwizzleILi2ELi4ELi3EEENS4_18smem_ptr_flag_bitsILi8EEENSS_INS5_IJNSA_ILi8EEESH_EEENS5_IJSH_SD_EEEEEEEvNS4_8identityENS4_18SM100_TMA_2SM_LOADES1A_vS1B_EENS_8epilogue10collective18CollectiveEpilogueINS1E_23Sm100TmaWarpSpecializedILi2ELi2ELi32ELb0ELb0EEEJNS5_IJSH_SG_SH_EEENS5_IJNSS_ISH_SD_EENSS_INS5_IJNSA_ILi32EEESB_EEENS5_IJSD_SH_EEEEEEEEaSJ_aSJ_NS1E_6fusion15FusionCallbacksIS1I_NS1Q_17LinearCombinationIaiaiLNS_15FloatRoundStyleE2EEES1J_S1P_JEEENS4_5SM1004TMEM4LOAD26SM100_TMEM_LOAD_32dp32b32xENS4_13SM90_TMA_LOADENS11_INS12_ILi1ELi4ELi3EEES15_NSS_INS5_IJS16_S1L_EEENS5_IJS1L_SD_EEEEEEENS4_39AutoVectorizingCopyWithAssumedAlignmentILi128EEENS4_14SM90_TMA_STOREES25_S27_S27_EEEvvEEEEvNT_6ParamsE) ;  /* 0xffffff5c02b07950 */ /* 0x000fea0003c3ffff */
        .weak           $__internal_1_$__cuda_sm10x_tcgen05_guardrail_trap_phase_invalid_during_alloc
        .type           $__internal_1_$__cuda_sm10x_tcgen05_guardrail_trap_phase_invalid_during_alloc,@function
        .size           $__internal_1_$__cuda_sm10x_tcgen05_guardrail_trap_phase_invalid_during_alloc,($__internal_2_$__cuda_sm10x_tcgen05_guardrail_trap_unallocated_columns_being_dealloced - $__internal_1_$__cuda_sm10x_tcgen05_guardrail_trap_phase_invalid_during_alloc)
$__internal_1_$__cuda_sm10x_tcgen05_guardrail_trap_phase_invalid_during_alloc:
[----:B------:R-:W-:Y:S05]  /*a140*/  BPT.TRAP 0x1 ;  /* 0x000000040000795c */ /* 0x000fea0000300000 */
[----:B------:R-:W-:-:S04]  /*a150*/  MOV R5, 0x0 ;  /* 0x0000000000057802 */ /* 0x000fc80000000f00 */
[----:B------:R-:W-:Y:S05]  /*a160*/  RET.REL.NODEC R4 `(_ZN7cutlass13device_kernelINS_4gemm6kernel13GemmUniversalIN4cute5tupleIJiiiiEEENS1_10collective13CollectiveMmaINS1_35MainloopSm100TmaUmmaWarpSpecializedILi26ELi2ELi4ENS5_IJNS4_1CILi2EEENSA_ILi4EEENSA_ILi1EEEEEEEENS5_IJNSA_ILi128EEESG_NSA_ILi64EEEEEEaNS5_IJlSD_lEEEaSJ_NS4_8TiledMMAINS4_8MMA_AtomIJNS4_21SM100_MMA_S8_2x1SM_SSIaaiLi128ELi128ELNS4_4UMMA5MajorE0ELSO_0ELNSN_8SaturateE0EEEEEENS4_6LayoutINS5_IJSD_SD_SD_EEENS5_IJNSA_ILi0EEESU_SU_EEEEENS5_IJNS4_10UnderscoreESX_SX_EEEEENS4_28SM100_TMA_2SM_LOAD_MULTICASTENS4_14ComposedLayoutINS4_7SwizzleILi2ELi4ELi3EEENS4_18smem_ptr_flag_bitsILi8EEENSS_INS5_IJNSA_ILi8EEESH_EEENS5_IJSH_SD_EEEEEEEvNS4_8identityENS4_18SM100_TMA_2SM_LOADES1A_vS1B_EENS_8epilogue10collective18CollectiveEpilogueINS1E_23Sm100TmaWarpSpecializedILi2ELi2ELi32ELb0ELb0EEEJNS5_IJSH_SG_SH_EEENS5_IJNSS_ISH_SD_EENSS_INS5_IJNSA_ILi32EEESB_EEENS5_IJSD_SH_EEEEEEEEaSJ_aSJ_NS1E_6fusion15FusionCallbacksIS1I_NS1Q_17LinearCombinationIaiaiLNS_15FloatRoundStyleE2EEES1J_S1P_JEEENS4_5SM1004TMEM4LOAD26SM100_TMEM_LOAD_32dp32b32xENS4_13SM90_TMA_LOADENS11_INS12_ILi1ELi4ELi3EEES15_NSS_INS5_IJS16_S1L_EEENS5_IJS1L_SD_EEEEEEENS4_39AutoVectorizingCopyWithAssumedAlignmentILi128EEENS4_14SM90_TMA_STOREES25_S27_S27_EEEvvEEEEvNT_6ParamsE) ;  /* 0xffffff5c04a47950 */ /* 0x000fea0003c3ffff */
        .weak           $__internal_2_$__cuda_sm10x_tcgen05_guardrail_trap_unallocated_columns_being_dealloced
        .type           $__internal_2_$__cuda_sm10x_tcgen05_guardrail_trap_unallocated_columns_being_dealloced,@function
        .size           $__internal_2_$__cuda_sm10x_tcgen05_guardrail_trap_unallocated_columns_being_dealloced,(.L_x_230 - $__internal_2_$__cuda_sm10x_tcgen05_guardrail_trap_unallocated_columns_being_dealloced)
$__internal_2_$__cuda_sm10x_tcgen05_guardrail_trap_unallocated_columns_being_dealloced:
[----:B------:R-:W-:Y:S05]  /*a170*/  BPT.TRAP 0x1 ;  /* 0x000000040000795c */ /* 0x000fea0000300000 */
[----:B------:R-:W-:-:S04]  /*a180*/  HFMA2 R3, -RZ, RZ, 0, 0 ;  /* 0x00000000ff037431 */ /* 0x000fc800000001ff */
[----:B------:R-:W-:Y:S05]  /*a190*/  RET.REL.NODEC R2 `(_ZN7cutlass13device_kernelINS_4gemm6kernel13GemmUniversalIN4cute5tupleIJiiiiEEENS1_10collective13CollectiveMmaINS1_35MainloopSm100TmaUmmaWarpSpecializedILi26ELi2ELi4ENS5_IJNS4_1CILi2EEENSA_ILi4EEENSA_ILi1EEEEEEEENS5_IJNSA_ILi128EEESG_NSA_ILi64EEEEEEaNS5_IJlSD_lEEEaSJ_NS4_8TiledMMAINS4_8MMA_AtomIJNS4_21SM100_MMA_S8_2x1SM_SSIaaiLi128ELi128ELNS4_4UMMA5MajorE0ELSO_0ELNSN_8SaturateE0EEEEEENS4_6LayoutINS5_IJSD_SD_SD_EEENS5_IJNSA_ILi0EEESU_SU_EEEEENS5_IJNS4_10UnderscoreESX_SX_EEEEENS4_28SM100_TMA_2SM_LOAD_MULTICASTENS4_14ComposedLayoutINS4_7SwizzleILi2ELi4ELi3EEENS4_18smem_ptr_flag_bitsILi8EEENSS_INS5_IJNSA_ILi8EEESH_EEENS5_IJSH_SD_EEEEEEEvNS4_8identityENS4_18SM100_TMA_2SM_LOADES1A_vS1B_EENS_8epilogue10collective18CollectiveEpilogueINS1E_23Sm100TmaWarpSpecializedILi2ELi2ELi32ELb0ELb0EEEJNS5_IJSH_SG_SH_EEENS5_IJNSS_ISH_SD_EENSS_INS5_IJNSA_ILi32EEESB_EEENS5_IJSD_SH_EEEEEEEEaSJ_aSJ_NS1E_6fusion15FusionCallbacksIS1I_NS1Q_17LinearCombinationIaiaiLNS_15FloatRoundStyleE2EEES1J_S1P_JEEENS4_5SM1004TMEM4LOAD26SM100_TMEM_LOAD_32dp32b32xENS4_13SM90_TMA_LOADENS11_INS12_ILi1ELi4ELi3EEES15_NSS_INS5_IJS16_S1L_EEENS5_IJS1L_SD_EEEEEEENS4_39AutoVectorizingCopyWithAssumedAlignmentILi128EEENS4_14SM90_TMA_STOREES25_S27_S27_EEEvvEEEEvNT_6ParamsE) ;  /* 0xffffff5c02987950 */ /* 0x000fea0003c3ffff */
.L_x_229:
[----:B------:R-:W-:-:S00]  /*a1a0*/  BRA `(.L_x_229) ;  /* 0xfffffffc00fc7947 */ /* 0x000fc0000383ffff */
[----:B------:R-:W-:-:S00]  /*a1b0*/  NOP ;  /* 0x0000000000007918 */ /* 0x000fc00000000000 */
        /* <DEDUP_REMOVED lines=12> */
.L_x_230:


//--------------------- .nv.global.init           --------------------------
	.section	.nv.global.init,"aw",@progbits
.nv.global.init:
	.type		$str$27,@object
	.size		$str$27,($str$28 - $str$27)
$str$27:
        /*0000*/ 	.byte	0x28, 0x61, 0x64, 0x64, 0x72, 0x65, 0x73, 0x73, 0x20, 0x26, 0x20, 0x6d, 0x61, 0x73, 0x6b, 0x29
        /*0010*/ 	.byte	0x20, 0x3d, 0x3d, 0x20, 0x30, 0x00
	.type		$str$28,@object
	.size		$str$28,($str$26 - $str$28)
$str$28:
        /*0016*/ 	.byte	0x2f, 0x74, 0x6d, 0x70, 0x2f, 0x63, 0x75, 0x74, 0x6c, 0x61, 0x73, 0x73, 0x5f, 0x73, 0x77, 0x65
        /*0026*/ 	.byte	0x65, 0x70, 0x5f, 0x73, 0x72, 0x63, 0x2f, 0x69, 0x6e, 0x63, 0x6c, 0x75, 0x64, 0x65, 0x2f, 0x63
        /*0036*/ 	.byte	0x75, 0x74, 0x65, 0x2f, 0x70, 0x6f, 0x69, 0x6e, 0x74, 0x65, 0x72, 0x5f, 0x66, 0x6c, 0x61, 0x67
        /*0046*/ 	.byte	0x67, 0x65, 0x64, 0x2e, 0x68, 0x70, 0x70, 0x00
	.type		$str$26,@object
	.size		$str$26,($str$25 - $str$26)
$str$26:
        /*004e*/ 	.byte	0x2f, 0x74, 0x6d, 0x70, 0x2f, 0x63, 0x75, 0x74, 0x6c, 0x61, 0x73, 0x73, 0x5f, 0x73, 0x77, 0x65
        /*005e*/ 	.byte	0x65, 0x70, 0x5f, 0x73, 0x72, 0x63, 0x2f, 0x69, 0x6e, 0x63, 0x6c, 0x75, 0x64, 0x65, 0x2f, 0x63
        /*006e*/ 	.byte	0x75, 0x74, 0x65, 0x2f, 0x61, 0x74, 0x6f, 0x6d, 0x2f, 0x63, 0x6f, 0x70, 0x79, 0x5f, 0x74, 0x72
        /*007e*/ 	.byte	0x61, 0x69, 0x74, 0x73, 0x5f, 0x73, 0x6d, 0x31, 0x30, 0x30, 0x2e, 0x68, 0x70, 0x70, 0x00
	.type		$str$25,@object
	.size		$str$25,(__unnamed_1 - $str$25)
$str$25:
        /*008d*/ 	.byte	0x28, 0x28, 0x75, 0x69, 0x6e, 0x74, 0x33, 0x32, 0x5f, 0x74, 0x28, 0x74, 0x68, 0x72, 0x65, 0x61
        /*009d*/ 	.byte	0x64, 0x49, 0x64, 0x78, 0x2e, 0x78, 0x29, 0x20, 0x2f, 0x20, 0x33, 0x32, 0x29, 0x20, 0x25, 0x20
        /*00ad*/ 	.byte	0x34, 0x29, 0x20, 0x3d, 0x3d, 0x20, 0x28, 0x28, 0x28, 0x74, 0x6d, 0x65, 0x6d, 0x5f, 0x61, 0x64
        /*00bd*/ 	.byte	0x64, 0x72, 0x20, 0x3e, 0x3e, 0x20, 0x31, 0x36, 0x29, 0x20, 0x2f, 0x20, 0x33, 0x32, 0x29, 0x20
        /*00cd*/ 	.byte	0x25, 0x20, 0x34, 0x29, 0x00
	.type		__unnamed_1,@object
	.size		__unnamed_1,(__unnamed_2 - __unnamed_1)
__unnamed_1:
        /*00d2*/ 	.byte	0x61, 0x75, 0x74, 0x6f, 0x20, 0x63, 0x75, 0x74, 0x65, 0x3a, 0x3a, 0x61, 0x73, 0x5f, 0x70, 0x6f
        /* <DEDUP_REMOVED lines=24> */
        /*0262*/ 	.byte	0x3e, 0x3e, 0x5d, 0x00
	.type		__unnamed_2,@object
	.size		__unnamed_2,(.L_2 - __unnamed_2)
__unnamed_2:
        /* <DEDUP_REMOVED lines=41> */
.L_2:


//--------------------- .nv.shared._ZN7cutlass13device_kernelINS_4gemm6kernel13GemmUniversalIN4cute5tupleIJiiiiEEENS1_10collective13CollectiveMmaINS1_35MainloopSm100TmaUmmaWarpSpecializedILi26ELi2ELi4ENS5_IJNS4_1CILi2EEENSA_ILi4EEENSA_ILi1EEEEEEEENS5_IJNSA_ILi128EEESG_NSA_ILi64EEEEEEaNS5_IJlSD_lEEEaSJ_NS4_8TiledMMAINS4_8MMA_AtomIJNS4_21SM100_MMA_S8_2x1SM_SSIaaiLi128ELi128ELNS4_4UMMA5MajorE0ELSO_0ELNSN_8SaturateE0EEEEEENS4_6LayoutINS5_IJSD_SD_SD_EEENS5_IJNSA_ILi0EEESU_SU_EEEEENS5_IJNS4_10UnderscoreESX_SX_EEEEENS4_28SM100_TMA_2SM_LOAD_MULTICASTENS4_14ComposedLayoutINS4_7SwizzleILi2ELi4ELi3EEENS4_18smem_ptr_flag_bitsILi8EEENSS_INS5_IJNSA_ILi8EEESH_EEENS5_IJSH_SD_EEEEEEEvNS4_8identityENS4_18SM100_TMA_2SM_LOADES1A_vS1B_EENS_8epilogue10collective18CollectiveEpilogueINS1E_23Sm100TmaWarpSpecializedILi2ELi2ELi32ELb0ELb0EEEJNS5_IJSH_SG_SH_EEENS5_IJNSS_ISH_SD_EENSS_INS5_IJNSA_ILi32EEESB_EEENS5_IJSD_SH_EEEEEEEEaSJ_aSJ_NS1E_6fusion15FusionCallbacksIS1I_NS1Q_17LinearCombinationIaiaiLNS_15FloatRoundStyleE2EEES1J_S1P_JEEENS4_5SM1004TMEM4LOAD26SM100_TMEM_LOAD_32dp32b32xENS4_13SM90_TMA_LOADENS11_INS12_ILi1ELi4ELi3EEES15_NSS_INS5_IJS16_S1L_EEENS5_IJS1L_SD_EEEEEEENS4_39AutoVectorizingCopyWithAssumedAlignmentILi128EEENS4_14SM90_TMA_STOREES25_S27_S27_EEEvvEEEEvNT_6ParamsE --------------------------
	.section	.nv.shared._ZN7cutlass13device_kernelINS_4gemm6kernel13GemmUniversalIN4cute5tupleIJiiiiEEENS1_10collective13CollectiveMmaINS1_35MainloopSm100TmaUmmaWarpSpecializedILi26ELi2ELi4ENS5_IJNS4_1CILi2EEENSA_ILi4EEENSA_ILi1EEEEEEEENS5_IJNSA_ILi128EEESG_NSA_ILi64EEEEEEaNS5_IJlSD_lEEEaSJ_NS4_8TiledMMAINS4_8MMA_AtomIJNS4_21SM100_MMA_S8_2x1SM_SSIaaiLi128ELi128ELNS4_4UMMA5MajorE0ELSO_0ELNSN_8SaturateE0EEEEEENS4_6LayoutINS5_IJSD_SD_SD_EEENS5_IJNSA_ILi0EEESU_SU_EEEEENS5_IJNS4_10UnderscoreESX_SX_EEEEENS4_28SM100_TMA_2SM_LOAD_MULTICASTENS4_14ComposedLayoutINS4_7SwizzleILi2ELi4ELi3EEENS4_18smem_ptr_flag_bitsILi8EEENSS_INS5_IJNSA_ILi8EEESH_EEENS5_IJSH_SD_EEEEEEEvNS4_8identityENS4_18SM100_TMA_2SM_LOADES1A_vS1B_EENS_8epilogue10collective18CollectiveEpilogueINS1E_23Sm100TmaWarpSpecializedILi2ELi2ELi32ELb0ELb0EEEJNS5_IJSH_SG_SH_EEENS5_IJNSS_ISH_SD_EENSS_INS5_IJNSA_ILi32EEESB_EEENS5_IJSD_SH_EEEEEEEEaSJ_aSJ_NS1E_6fusion15FusionCallbacksIS1I_NS1Q_17LinearCombinationIaiaiLNS_15FloatRoundStyleE2EEES1J_S1P_JEEENS4_5SM1004TMEM4LOAD26SM100_TMEM_LOAD_32dp32b32xENS4_13SM90_TMA_LOADENS11_INS12_ILi1ELi4ELi3EEES15_NSS_INS5_IJS16_S1L_EEENS5_IJS1L_SD_EEEEEEENS4_39AutoVectorizingCopyWithAssumedAlignmentILi128EEENS4_14SM90_TMA_STOREES25_S27_S27_EEEvvEEEEvNT_6ParamsE,"aw",@nobits
	.sectionflags	@""
	.align	16
	.zero		1024


//--------------------- .nv.shared.reserved.0     --------------------------
	.section	.nv.shared.reserved.0,"aw",@nobits
	.weak		__nv_reservedSMEM_offset_0_alias
	.size		__nv_reservedSMEM_offset_0_alias, 0, 64
	.other		__nv_reservedSMEM_offset_0_alias,@"STO_CUDA_RESERVED_SHARED STV_DEFAULT"
__nv_reservedSMEM_offset_0_alias:
	.zero		0
.nv.shared.reserved.0:
	.zero		64
	.weak		__nv_reservedSMEM_tcgen05_partition
	.type		__nv_reservedSMEM_tcgen05_partition,@object
	.size		__nv_reservedSMEM_tcgen05_partition,(.L_0 - __nv_reservedSMEM_tcgen05_partition)
__nv_reservedSMEM_tcgen05_partition:
	.zero		32
.L_0:


//--------------------- .nv.global                --------------------------
	.section	.nv.global,"aw",@nobits
.nv.global:
	.type		_ZN40_INTERNAL_4bbd5406_4_k_cu_28b0a895_190004cute1_E,@object
	.size		_ZN40_INTERNAL_4bbd5406_4_k_cu_28b0a895_190004cute1_E,(_ZN40_INTERNAL_4bbd5406_4_k_cu_28b0a895_190004cuda3std3__45__cpo6cbeginE - _ZN40_INTERNAL_4bbd5406_4_k_cu_28b0a895_190004cute1_E)
_ZN40_INTERNAL_4bbd5406_4_k_cu_28b0a895_190004cute1_E:
	.zero		1
	.type		_ZN40_INTERNAL_4bbd5406_4_k_cu_28b0a895_190004cuda3std3__45__cpo6cbeginE,@object
	.size		_ZN40_INTERNAL_4bbd5406_4_k_cu_28b0a895_190004cuda3std3__45__cpo6cbeginE,(_ZN40_INTERNAL_4bbd5406_4_k_cu_28b0a895_190004cuda3std3__48in_placeE - _ZN40_INTERNAL_4bbd5406_4_k_cu_28b0a895_190004cuda3std3__45__cpo6cbeginE)
_ZN40_INTERNAL_4bbd5406_4_k_cu_28b0a895_190004cuda3std3__45__cpo6cbeginE:
	.zero		1
	.type		_ZN40_INTERNAL_4bbd5406_4_k_cu_28b0a895_190004cuda3std3__48in_placeE,@object
	.size		_ZN40_INTERNAL_4bbd5406_4_k_cu_28b0a895_190004cuda3std3__48in_placeE,(_ZN40_INTERNAL_4bbd5406_4_k_cu_28b0a895_190004cuda3std6ranges3__45__cpo9iter_moveE - _ZN40_INTERNAL_4bbd5406_4_k_cu_28b0a895_190004cuda3std3__48in_placeE)
_ZN40_INTERNAL_4bbd5406_4_k_cu_28b0a895_190004cuda3std3__48in_placeE:
	.zero		1
	.type		_ZN40_INTERNAL_4bbd5406_4_k_cu_28b0a895_190004cuda3std6ranges3__45__cpo9iter_moveE,@object
	.size		_ZN40_INTERNAL_4bbd5406_4_k_cu_28b0a895_190004cuda3std6ranges3__45__cpo9iter_moveE,(_ZN40_INTERNAL_4bbd5406_4_k_cu_28b0a895_190004cuda3std3__45__cpo5beginE - _ZN40_INTERNAL_4bbd5406_4_k_cu_28b0a895_190004cuda3std6ranges3__45__cpo9iter_moveE)
_ZN40_INTERNAL_4bbd5406_4_k_cu_28b0a895_190004cuda3std6ranges3__45__cpo9iter_moveE:
	.zero		1
	.type		_ZN40_INTERNAL_4bbd5406_4_k_cu_28b0a895_190004cuda3std3__45__cpo5beginE,@object
	.size		_ZN40_INTERNAL_4bbd5406_4_k_cu_28b0a895_190004cuda3std3__45__cpo5beginE,(_ZN40_INTERNAL_4bbd5406_4_k_cu_28b0a895_190004cuda3std3__442_GLOBAL__N__4bbd5406_4_k_cu_28b0a895_190006ignoreE - _ZN40_INTERNAL_4bbd5406_4_k_cu_28b0a895_190004cuda3std3__45__cpo5beginE)
_ZN40_INTERNAL_4bbd5406_4_k_cu_28b0a895_190004cuda3std3__45__cpo5beginE:
	.zero		1
	.type		_ZN40_INTERNAL_4bbd5406_4_k_cu_28b0a895_190004cuda3std3__442_GLOBAL__N__4bbd5406_4_k_cu_28b0a895_190006ignoreE,@object
	.size		_ZN40_INTERNAL_4bbd5406_4_k_cu_28b0a895_190004cuda3std3__442_GLOBAL__N__4bbd5406_4_k_cu_28b0a895_190006ignoreE,(_ZN40_INTERNAL_4bbd5406_4_k_cu_28b0a895_190004cute7productE - _ZN40_INTERNAL_4bbd5406_4_k_cu_28b0a895_190004cuda3std3__442_GLOBAL__N__4bbd5406_4_k_cu_28b0a895_190006ignoreE)
_ZN40_INTERNAL_4bbd5406_4_k_cu_28b0a895_190004cuda3std3__442_GLOBAL__N__4bbd5406_4_k_cu_28b0a895_190006ignoreE:
	.zero		1
	.type		_ZN40_INTERNAL_4bbd5406_4_k_cu_28b0a895_190004cute7productE,@object
	.size		_ZN40_INTERNAL_4bbd5406_4_k_cu_28b0a895_190004cute7productE,(_ZN40_INTERNAL_4bbd5406_4_k_cu_28b0a895_190004cuda3std3__45__cpo3endE - _ZN40_INTERNAL_4bbd5406_4_k_cu_28b0a895_190004cute7productE)
_ZN40_INTERNAL_4bbd5406_4_k_cu_28b0a895_190004cute7productE:
	.zero		1
	.type		_ZN40_INTERNAL_4bbd5406_4_k_cu_28b0a895_190004cuda3std3__45__cpo3endE,@object
	.size		_ZN40_INTERNAL_4bbd5406_4_k_cu_28b0a895_190004cuda3std3__45__cpo3endE,(_ZN40_INTERNAL_4bbd5406_4_k_cu_28b0a895_190004cuda3std3__419piecewise_constructE - _ZN40_INTERNAL_4bbd5406_4_k_cu_28b0a895_190004cuda3std3__45__cpo3endE)
_ZN40_INTERNAL_4bbd5406_4_k_cu_28b0a895_190004cuda3std3__45__cpo3endE:
	.zero		1
	.type		_ZN40_INTERNAL_4bbd5406_4_k_cu_28b0a895_190004cuda3std3__419piecewise_constructE,@object
	.size		_ZN40_INTERNAL_4bbd5406_4_k_cu_28b0a895_190004cuda3std3__419piecewise_constructE,(_ZN40_INTERNAL_4bbd5406_4_k_cu_28b0a895_190004cuda3std3__45__cpo4cendE - _ZN40_INTERNAL_4bbd5406_4_k_cu_28b0a895_190004cuda3std3__419piecewise_constructE)
_ZN40_INTERNAL_4bbd5406_4_k_cu_28b0a895_190004cuda3std3__419piecewise_constructE:
	.zero		1
	.type		_ZN40_INTERNAL_4bbd5406_4_k_cu_28b0a895_190004cuda3std3__45__cpo4cendE,@object
	.size		_ZN40_INTERNAL_4bbd5406_4_k_cu_28b0a895_190004cuda3std3__45__cpo4cendE,(_ZN40_INTERNAL_4bbd5406_4_k_cu_28b0a895_190004cuda3std6ranges3__45__cpo4swapE - _ZN40_INTERNAL_4bbd5406_4_k_cu_28b0a895_190004cuda3std3__45__cpo4cendE)
_ZN40_INTERNAL_4bbd5406_4_k_cu_28b0a895_190004cuda3std3__45__cpo4cendE:
	.zero		1
	.type		_ZN40_INTERNAL_4bbd5406_4_k_cu_28b0a895_190004cuda3std6ranges3__45__cpo4swapE,@object
	.size		_ZN40_INTERNAL_4bbd5406_4_k_cu_28b0a895_190004cuda3std6ranges3__45__cpo4swapE,(.L_10 - _ZN40_INTERNAL_4bbd5406_4_k_cu_28b0a895_190004cuda3std6ranges3__45__cpo4swapE)
_ZN40_INTERNAL_4bbd5406_4_k_cu_28b0a895_190004cuda3std6ranges3__45__cpo4swapE:
	.zero		1
.L_10:


//--------------------- .nv.constant0._ZN7cutlass13device_kernelINS_4gemm6kernel13GemmUniversalIN4cute5tupleIJiiiiEEENS1_10collective13CollectiveMmaINS1_35MainloopSm100TmaUmmaWarpSpecializedILi26ELi2ELi4ENS5_IJNS4_1CILi2EEENSA_ILi4EEENSA_ILi1EEEEEEEENS5_IJNSA_ILi128EEESG_NSA_ILi64EEEEEEaNS5_IJlSD_lEEEaSJ_NS4_8TiledMMAINS4_8MMA_AtomIJNS4_21SM100_MMA_S8_2x1SM_SSIaaiLi128ELi128ELNS4_4UMMA5MajorE0ELSO_0ELNSN_8SaturateE0EEEEEENS4_6LayoutINS5_IJSD_SD_SD_EEENS5_IJNSA_ILi0EEESU_SU_EEEEENS5_IJNS4_10UnderscoreESX_SX_EEEEENS4_28SM100_TMA_2SM_LOAD_MULTICASTENS4_14ComposedLayoutINS4_7SwizzleILi2ELi4ELi3EEENS4_18smem_ptr_flag_bitsILi8EEENSS_INS5_IJNSA_ILi8EEESH_EEENS5_IJSH_SD_EEEEEEEvNS4_8identityENS4_18SM100_TMA_2SM_LOADES1A_vS1B_EENS_8epilogue10collective18CollectiveEpilogueINS1E_23Sm100TmaWarpSpecializedILi2ELi2ELi32ELb0ELb0EEEJNS5_IJSH_SG_SH_EEENS5_IJNSS_ISH_SD_EENSS_INS5_IJNSA_ILi32EEESB_EEENS5_IJSD_SH_EEEEEEEEaSJ_aSJ_NS1E_6fusion15FusionCallbacksIS1I_NS1Q_17LinearCombinationIaiaiLNS_15FloatRoundStyleE2EEES1J_S1P_JEEENS4_5SM1004TMEM4LOAD26SM100_TMEM_LOAD_32dp32b32xENS4_13SM90_TMA_LOADENS11_INS12_ILi1ELi4ELi3EEES15_NSS_INS5_IJS16_S1L_EEENS5_IJS1L_SD_EEEEEEENS4_39AutoVectorizingCopyWithAssumedAlignmentILi128EEENS4_14SM90_TMA_STOREES25_S27_S27_EEEvvEEEEvNT_6ParamsE --------------------------
	.section	.nv.constant0._ZN7cutlass13device_kernelINS_4gemm6kernel13GemmUniversalIN4cute5tupleIJiiiiEEENS1_10collective13CollectiveMmaINS1_35MainloopSm100TmaUmmaWarpSpecializedILi26ELi2ELi4ENS5_IJNS4_1CILi2EEENSA_ILi4EEENSA_ILi1EEEEEEEENS5_IJNSA_ILi128EEESG_NSA_ILi64EEEEEEaNS5_IJlSD_lEEEaSJ_NS4_8TiledMMAINS4_8MMA_AtomIJNS4_21SM100_MMA_S8_2x1SM_SSIaaiLi128ELi128ELNS4_4UMMA5MajorE0ELSO_0ELNSN_8SaturateE0EEEEEENS4_6LayoutINS5_IJSD_SD_SD_EEENS5_IJNSA_ILi0EEESU_SU_EEEEENS5_IJNS4_10UnderscoreESX_SX_EEEEENS4_28SM100_TMA_2SM_LOAD_MULTICASTENS4_14ComposedLayoutINS4_7SwizzleILi2ELi4ELi3EEENS4_18smem_ptr_flag_bitsILi8EEENSS_INS5_IJNSA_ILi8EEESH_EEENS5_IJSH_SD_EEEEEEEvNS4_8identityENS4_18SM100_TMA_2SM_LOADES1A_vS1B_EENS_8epilogue10collective18CollectiveEpilogueINS1E_23Sm100TmaWarpSpecializedILi2ELi2ELi32ELb0ELb0EEEJNS5_IJSH_SG_SH_EEENS5_IJNSS_ISH_SD_EENSS_INS5_IJNSA_ILi32EEESB_EEENS5_IJSD_SH_EEEEEEEEaSJ_aSJ_NS1E_6fusion15FusionCallbacksIS1I_NS1Q_17LinearCombinationIaiaiLNS_15FloatRoundStyleE2EEES1J_S1P_JEEENS4_5SM1004TMEM4LOAD26SM100_TMEM_LOAD_32dp32b32xENS4_13SM90_TMA_LOADENS11_INS12_ILi1ELi4ELi3EEES15_NSS_INS5_IJS16_S1L_EEENS5_IJS1L_SD_EEEEEEENS4_39AutoVectorizingCopyWithAssumedAlignmentILi128EEENS4_14SM90_TMA_STOREES25_S27_S27_EEEvvEEEEvNT_6ParamsE,"a",@progbits
	.sectionflags	@""
	.align	4
.nv.constant0._ZN7cutlass13device_kernelINS_4gemm6kernel13GemmUniversalIN4cute5tupleIJiiiiEEENS1_10collective13CollectiveMmaINS1_35MainloopSm100TmaUmmaWarpSpecializedILi26ELi2ELi4ENS5_IJNS4_1CILi2EEENSA_ILi4EEENSA_ILi1EEEEEEEENS5_IJNSA_ILi128EEESG_NSA_ILi64EEEEEEaNS5_IJlSD_lEEEaSJ_NS4_8TiledMMAINS4_8MMA_AtomIJNS4_21SM100_MMA_S8_2x1SM_SSIaaiLi128ELi128ELNS4_4UMMA5MajorE0ELSO_0ELNSN_8SaturateE0EEEEEENS4_6LayoutINS5_IJSD_SD_SD_EEENS5_IJNSA_ILi0EEESU_SU_EEEEENS5_IJNS4_10UnderscoreESX_SX_EEEEENS4_28SM100_TMA_2SM_LOAD_MULTICASTENS4_14ComposedLayoutINS4_7SwizzleILi2ELi4ELi3EEENS4_18smem_ptr_flag_bitsILi8EEENSS_INS5_IJNSA_ILi8EEESH_EEENS5_IJSH_SD_EEEEEEEvNS4_8identityENS4_18SM100_TMA_2SM_LOADES1A_vS1B_EENS_8epilogue10collective18CollectiveEpilogueINS1E_23Sm100TmaWarpSpecializedILi2ELi2ELi32ELb0ELb0EEEJNS5_IJSH_SG_SH_EEENS5_IJNSS_ISH_SD_EENSS_INS5_IJNSA_ILi32EEESB_EEENS5_IJSD_SH_EEEEEEEEaSJ_aSJ_NS1E_6fusion15FusionCallbacksIS1I_NS1Q_17LinearCombinationIaiaiLNS_15FloatRoundStyleE2EEES1J_S1P_JEEENS4_5SM1004TMEM4LOAD26SM100_TMEM_LOAD_32dp32b32xENS4_13SM90_TMA_LOADENS11_INS12_ILi1ELi4ELi3EEES15_NSS_INS5_IJS16_S1L_EEENS5_IJS1L_SD_EEEEEEENS4_39AutoVectorizingCopyWithAssumedAlignmentILi128EEENS4_14SM90_TMA_STOREES25_S27_S27_EEEvvEEEEvNT_6ParamsE:
	.zero		2944


//--------------------- SYMBOLS --------------------------

	.type		.nv.reservedSmem.offset0,@object
	.size		.nv.reservedSmem.offset0,0x4
	.type		.nv.reservedSmem.cap,@object
	.size		.nv.reservedSmem.cap,0x4
	.type		__assertfail,@function
